//
// Generated by NVIDIA NVVM Compiler
//
// Compiler Build ID: CL-36424714
// Cuda compilation tools, release 13.0, V13.0.88
// Based on NVVM 20.0.0
//

.version 9.0
.target sm_100
.address_size 64

	// .globl	_Z13assign_kernelPKfS0_Pimmi

.visible .entry _Z13assign_kernelPKfS0_Pimmi(
	.param .u64 .ptr .align 1 _Z13assign_kernelPKfS0_Pimmi_param_0,
	.param .u64 .ptr .align 1 _Z13assign_kernelPKfS0_Pimmi_param_1,
	.param .u64 .ptr .align 1 _Z13assign_kernelPKfS0_Pimmi_param_2,
	.param .u64 _Z13assign_kernelPKfS0_Pimmi_param_3,
	.param .u64 _Z13assign_kernelPKfS0_Pimmi_param_4,
	.param .u32 _Z13assign_kernelPKfS0_Pimmi_param_5
)
{
	.reg .pred 	%p<20>;
	.reg .b32 	%r<38>;
	.reg .b32 	%f<90>;
	.reg .b64 	%rd<71>;

	ld.param.u64 	%rd27, [_Z13assign_kernelPKfS0_Pimmi_param_0];
	ld.param.u64 	%rd28, [_Z13assign_kernelPKfS0_Pimmi_param_1];
	ld.param.u64 	%rd29, [_Z13assign_kernelPKfS0_Pimmi_param_2];
	ld.param.u64 	%rd25, [_Z13assign_kernelPKfS0_Pimmi_param_3];
	ld.param.u64 	%rd26, [_Z13assign_kernelPKfS0_Pimmi_param_4];
	ld.param.u32 	%r16, [_Z13assign_kernelPKfS0_Pimmi_param_5];
	cvta.to.global.u64 	%rd1, %rd28;
	cvta.to.global.u64 	%rd2, %rd27;
	cvta.to.global.u64 	%rd3, %rd29;
	mov.u32 	%r17, %ctaid.x;
	mov.u32 	%r1, %ntid.x;
	mov.u32 	%r18, %tid.x;
	mad.lo.s32 	%r19, %r17, %r1, %r18;
	cvt.u64.u32 	%rd70, %r19;
	setp.le.u64 	%p1, %rd25, %rd70;
	@%p1 bra 	$L__BB0_24;
	setp.gt.s32 	%p2, %r16, 0;
	mov.u32 	%r20, %nctaid.x;
	mul.lo.s32 	%r21, %r1, %r20;
	cvt.u64.u32 	%rd5, %r21;
	@%p2 bra 	$L__BB0_2;
	bra.uni 	$L__BB0_23;
$L__BB0_2:
	setp.ne.s64 	%p4, %rd26, 0;
	@%p4 bra 	$L__BB0_8;
	and.b32  	%r2, %r16, 3;
	and.b32  	%r25, %r16, 2147483644;
	neg.s32 	%r3, %r25;
$L__BB0_4:
	setp.lt.u32 	%p15, %r16, 4;
	mov.b32 	%r34, 0;
	@%p15 bra 	$L__BB0_7;
	mov.f32 	%f80, 0f7149F2CA;
	mov.b32 	%r34, -1;
	mov.b32 	%r32, 0;
	mov.u32 	%r31, %r3;
$L__BB0_6:
	setp.gt.f32 	%p16, %f80, 0f00000000;
	selp.f32 	%f80, 0f00000000, %f80, %p16;
	selp.b32 	%r34, %r32, %r34, %p16;
	add.s32 	%r32, %r32, 4;
	add.s32 	%r31, %r31, 4;
	setp.ne.s32 	%p17, %r31, 0;
	@%p17 bra 	$L__BB0_6;
$L__BB0_7:
	setp.eq.s32 	%p18, %r2, 0;
	selp.b32 	%r30, %r34, %r34, %p18;
	shl.b64 	%rd62, %rd70, 2;
	add.s64 	%rd63, %rd3, %rd62;
	st.global.u32 	[%rd63], %r30;
	add.s64 	%rd70, %rd70, %rd5;
	setp.lt.u64 	%p19, %rd70, %rd25;
	@%p19 bra 	$L__BB0_4;
	bra.uni 	$L__BB0_24;
$L__BB0_8:
	and.b64  	%rd8, %rd26, 7;
	and.b64  	%rd9, %rd26, 3;
	and.b64  	%rd10, %rd26, -8;
	and.b64  	%rd11, %rd26, 1;
$L__BB0_9:
	mul.lo.s64 	%rd13, %rd70, %rd26;
	mov.f32 	%f81, 0f7149F2CA;
	mov.b32 	%r37, -1;
	mov.b32 	%r36, 0;
$L__BB0_10:
	setp.lt.u64 	%p5, %rd26, 8;
	cvt.u64.u32 	%rd33, %r36;
	mul.lo.s64 	%rd14, %rd26, %rd33;
	mov.f32 	%f89, 0f00000000;
	mov.b64 	%rd68, 0;
	@%p5 bra 	$L__BB0_13;
	mov.f32 	%f89, 0f00000000;
	mov.b64 	%rd66, 0;
$L__BB0_12:
	.pragma "nounroll";
	add.s64 	%rd35, %rd66, %rd13;
	shl.b64 	%rd36, %rd35, 2;
	add.s64 	%rd37, %rd2, %rd36;
	ld.global.f32 	%f21, [%rd37];
	add.s64 	%rd38, %rd66, %rd14;
	shl.b64 	%rd39, %rd38, 2;
	add.s64 	%rd40, %rd1, %rd39;
	ld.global.f32 	%f22, [%rd40];
	sub.f32 	%f23, %f21, %f22;
	fma.rn.f32 	%f24, %f23, %f23, %f89;
	ld.global.f32 	%f25, [%rd37+4];
	ld.global.f32 	%f26, [%rd40+4];
	sub.f32 	%f27, %f25, %f26;
	fma.rn.f32 	%f28, %f27, %f27, %f24;
	ld.global.f32 	%f29, [%rd37+8];
	ld.global.f32 	%f30, [%rd40+8];
	sub.f32 	%f31, %f29, %f30;
	fma.rn.f32 	%f32, %f31, %f31, %f28;
	ld.global.f32 	%f33, [%rd37+12];
	ld.global.f32 	%f34, [%rd40+12];
	sub.f32 	%f35, %f33, %f34;
	fma.rn.f32 	%f36, %f35, %f35, %f32;
	ld.global.f32 	%f37, [%rd37+16];
	ld.global.f32 	%f38, [%rd40+16];
	sub.f32 	%f39, %f37, %f38;
	fma.rn.f32 	%f40, %f39, %f39, %f36;
	ld.global.f32 	%f41, [%rd37+20];
	ld.global.f32 	%f42, [%rd40+20];
	sub.f32 	%f43, %f41, %f42;
	fma.rn.f32 	%f44, %f43, %f43, %f40;
	ld.global.f32 	%f45, [%rd37+24];
	ld.global.f32 	%f46, [%rd40+24];
	sub.f32 	%f47, %f45, %f46;
	fma.rn.f32 	%f48, %f47, %f47, %f44;
	ld.global.f32 	%f49, [%rd37+28];
	ld.global.f32 	%f50, [%rd40+28];
	sub.f32 	%f51, %f49, %f50;
	fma.rn.f32 	%f89, %f51, %f51, %f48;
	add.s64 	%rd66, %rd66, 8;
	setp.ne.s64 	%p6, %rd66, %rd10;
	mov.u64 	%rd68, %rd10;
	@%p6 bra 	$L__BB0_12;
$L__BB0_13:
	setp.eq.s64 	%p7, %rd8, 0;
	@%p7 bra 	$L__BB0_21;
	add.s64 	%rd41, %rd8, -1;
	setp.lt.u64 	%p8, %rd41, 3;
	@%p8 bra 	$L__BB0_16;
	add.s64 	%rd42, %rd68, %rd13;
	shl.b64 	%rd43, %rd42, 2;
	add.s64 	%rd44, %rd2, %rd43;
	ld.global.f32 	%f53, [%rd44];
	add.s64 	%rd45, %rd68, %rd14;
	shl.b64 	%rd46, %rd45, 2;
	add.s64 	%rd47, %rd1, %rd46;
	ld.global.f32 	%f54, [%rd47];
	sub.f32 	%f55, %f53, %f54;
	fma.rn.f32 	%f56, %f55, %f55, %f89;
	ld.global.f32 	%f57, [%rd44+4];
	ld.global.f32 	%f58, [%rd47+4];
	sub.f32 	%f59, %f57, %f58;
	fma.rn.f32 	%f60, %f59, %f59, %f56;
	ld.global.f32 	%f61, [%rd44+8];
	ld.global.f32 	%f62, [%rd47+8];
	sub.f32 	%f63, %f61, %f62;
	fma.rn.f32 	%f64, %f63, %f63, %f60;
	ld.global.f32 	%f65, [%rd44+12];
	ld.global.f32 	%f66, [%rd47+12];
	sub.f32 	%f67, %f65, %f66;
	fma.rn.f32 	%f89, %f67, %f67, %f64;
	add.s64 	%rd68, %rd68, 4;
$L__BB0_16:
	setp.eq.s64 	%p9, %rd9, 0;
	@%p9 bra 	$L__BB0_21;
	setp.eq.s64 	%p10, %rd9, 1;
	@%p10 bra 	$L__BB0_19;
	add.s64 	%rd48, %rd68, %rd13;
	shl.b64 	%rd49, %rd48, 2;
	add.s64 	%rd50, %rd2, %rd49;
	ld.global.f32 	%f69, [%rd50];
	add.s64 	%rd51, %rd68, %rd14;
	shl.b64 	%rd52, %rd51, 2;
	add.s64 	%rd53, %rd1, %rd52;
	ld.global.f32 	%f70, [%rd53];
	sub.f32 	%f71, %f69, %f70;
	fma.rn.f32 	%f72, %f71, %f71, %f89;
	ld.global.f32 	%f73, [%rd50+4];
	ld.global.f32 	%f74, [%rd53+4];
	sub.f32 	%f75, %f73, %f74;
	fma.rn.f32 	%f89, %f75, %f75, %f72;
	add.s64 	%rd68, %rd68, 2;
$L__BB0_19:
	setp.eq.s64 	%p11, %rd11, 0;
	@%p11 bra 	$L__BB0_21;
	add.s64 	%rd54, %rd68, %rd13;
	shl.b64 	%rd55, %rd54, 2;
	add.s64 	%rd56, %rd2, %rd55;
	ld.global.f32 	%f76, [%rd56];
	add.s64 	%rd57, %rd68, %rd14;
	shl.b64 	%rd58, %rd57, 2;
	add.s64 	%rd59, %rd1, %rd58;
	ld.global.f32 	%f77, [%rd59];
	sub.f32 	%f78, %f76, %f77;
	fma.rn.f32 	%f89, %f78, %f78, %f89;
$L__BB0_21:
	setp.lt.f32 	%p12, %f89, %f81;
	selp.f32 	%f81, %f89, %f81, %p12;
	selp.b32 	%r37, %r36, %r37, %p12;
	add.s32 	%r36, %r36, 1;
	setp.ne.s32 	%p13, %r36, %r16;
	@%p13 bra 	$L__BB0_10;
	shl.b64 	%rd60, %rd70, 2;
	add.s64 	%rd61, %rd3, %rd60;
	st.global.u32 	[%rd61], %r37;
	add.s64 	%rd70, %rd70, %rd5;
	setp.lt.u64 	%p14, %rd70, %rd25;
	@%p14 bra 	$L__BB0_9;
	bra.uni 	$L__BB0_24;
$L__BB0_23:
	shl.b64 	%rd30, %rd70, 2;
	add.s64 	%rd31, %rd3, %rd30;
	mov.b32 	%r22, -1;
	st.global.u32 	[%rd31], %r22;
	add.s64 	%rd70, %rd70, %rd5;
	setp.lt.u64 	%p3, %rd70, %rd25;
	@%p3 bra 	$L__BB0_23;
$L__BB0_24:
	ret;

}
	// .globl	_Z13reduce_kernelPKfPKiPfPimmi
.visible .entry _Z13reduce_kernelPKfPKiPfPimmi(
	.param .u64 .ptr .align 1 _Z13reduce_kernelPKfPKiPfPimmi_param_0,
	.param .u64 .ptr .align 1 _Z13reduce_kernelPKfPKiPfPimmi_param_1,
	.param .u64 .ptr .align 1 _Z13reduce_kernelPKfPKiPfPimmi_param_2,
	.param .u64 .ptr .align 1 _Z13reduce_kernelPKfPKiPfPimmi_param_3,
	.param .u64 _Z13reduce_kernelPKfPKiPfPimmi_param_4,
	.param .u64 _Z13reduce_kernelPKfPKiPfPimmi_param_5,
	.param .u32 _Z13reduce_kernelPKfPKiPfPimmi_param_6
)
{
	.reg .pred 	%p<14>;
	.reg .b32 	%r<10>;
	.reg .b32 	%f<63>;
	.reg .b64 	%rd<77>;

	ld.param.u64 	%rd39, [_Z13reduce_kernelPKfPKiPfPimmi_param_0];
	ld.param.u64 	%rd40, [_Z13reduce_kernelPKfPKiPfPimmi_param_1];
	ld.param.u64 	%rd41, [_Z13reduce_kernelPKfPKiPfPimmi_param_2];
	ld.param.u64 	%rd42, [_Z13reduce_kernelPKfPKiPfPimmi_param_3];
	ld.param.u64 	%rd37, [_Z13reduce_kernelPKfPKiPfPimmi_param_4];
	ld.param.u64 	%rd38, [_Z13reduce_kernelPKfPKiPfPimmi_param_5];
	cvta.to.global.u64 	%rd1, %rd41;
	cvta.to.global.u64 	%rd2, %rd39;
	cvta.to.global.u64 	%rd3, %rd42;
	cvta.to.global.u64 	%rd4, %rd40;
	mov.u32 	%r2, %ctaid.x;
	mov.u32 	%r1, %ntid.x;
	mov.u32 	%r3, %tid.x;
	mad.lo.s32 	%r4, %r2, %r1, %r3;
	cvt.u64.u32 	%rd69, %r4;
	setp.le.u64 	%p1, %rd37, %rd69;
	@%p1 bra 	$L__BB1_18;
	setp.ne.s64 	%p2, %rd38, 0;
	mov.u32 	%r5, %nctaid.x;
	mul.lo.s32 	%r6, %r1, %r5;
	cvt.u64.u32 	%rd6, %r6;
	@%p2 bra 	$L__BB1_3;
$L__BB1_2:
	shl.b64 	%rd65, %rd69, 2;
	add.s64 	%rd66, %rd4, %rd65;
	ld.global.u32 	%r8, [%rd66];
	mul.wide.s32 	%rd67, %r8, 4;
	add.s64 	%rd68, %rd3, %rd67;
	atom.global.add.u32 	%r9, [%rd68], 1;
	add.s64 	%rd69, %rd69, %rd6;
	setp.lt.u64 	%p13, %rd69, %rd37;
	@%p13 bra 	$L__BB1_2;
	bra.uni 	$L__BB1_18;
$L__BB1_3:
	and.b64  	%rd9, %rd38, 15;
	add.s64 	%rd10, %rd9, -1;
	and.b64  	%rd11, %rd38, 7;
	add.s64 	%rd12, %rd11, -1;
	and.b64  	%rd13, %rd38, -16;
	and.b64  	%rd14, %rd38, 3;
	shl.b64 	%rd15, %rd38, 2;
	add.s64 	%rd16, %rd2, 32;
$L__BB1_4:
	setp.lt.u64 	%p3, %rd38, 16;
	shl.b64 	%rd44, %rd69, 2;
	add.s64 	%rd45, %rd4, %rd44;
	ld.global.s32 	%rd18, [%rd45];
	mul.lo.s64 	%rd19, %rd38, %rd18;
	mul.lo.s64 	%rd20, %rd69, %rd38;
	mov.b64 	%rd75, 0;
	@%p3 bra 	$L__BB1_7;
	mad.lo.s64 	%rd46, %rd15, %rd18, %rd1;
	add.s64 	%rd72, %rd46, 32;
	mad.lo.s64 	%rd71, %rd15, %rd69, %rd16;
	mov.u64 	%rd73, %rd13;
$L__BB1_6:
	.pragma "nounroll";
	ld.global.f32 	%f1, [%rd71+-32];
	atom.global.add.f32 	%f2, [%rd72+-32], %f1;
	ld.global.f32 	%f3, [%rd71+-28];
	atom.global.add.f32 	%f4, [%rd72+-28], %f3;
	ld.global.f32 	%f5, [%rd71+-24];
	atom.global.add.f32 	%f6, [%rd72+-24], %f5;
	ld.global.f32 	%f7, [%rd71+-20];
	atom.global.add.f32 	%f8, [%rd72+-20], %f7;
	ld.global.f32 	%f9, [%rd71+-16];
	atom.global.add.f32 	%f10, [%rd72+-16], %f9;
	ld.global.f32 	%f11, [%rd71+-12];
	atom.global.add.f32 	%f12, [%rd72+-12], %f11;
	ld.global.f32 	%f13, [%rd71+-8];
	atom.global.add.f32 	%f14, [%rd72+-8], %f13;
	ld.global.f32 	%f15, [%rd71+-4];
	atom.global.add.f32 	%f16, [%rd72+-4], %f15;
	ld.global.f32 	%f17, [%rd71];
	atom.global.add.f32 	%f18, [%rd72], %f17;
	ld.global.f32 	%f19, [%rd71+4];
	atom.global.add.f32 	%f20, [%rd72+4], %f19;
	ld.global.f32 	%f21, [%rd71+8];
	atom.global.add.f32 	%f22, [%rd72+8], %f21;
	ld.global.f32 	%f23, [%rd71+12];
	atom.global.add.f32 	%f24, [%rd72+12], %f23;
	ld.global.f32 	%f25, [%rd71+16];
	atom.global.add.f32 	%f26, [%rd72+16], %f25;
	ld.global.f32 	%f27, [%rd71+20];
	atom.global.add.f32 	%f28, [%rd72+20], %f27;
	ld.global.f32 	%f29, [%rd71+24];
	atom.global.add.f32 	%f30, [%rd72+24], %f29;
	ld.global.f32 	%f31, [%rd71+28];
	atom.global.add.f32 	%f32, [%rd72+28], %f31;
	add.s64 	%rd73, %rd73, -16;
	add.s64 	%rd72, %rd72, 64;
	add.s64 	%rd71, %rd71, 64;
	setp.ne.s64 	%p4, %rd73, 0;
	mov.u64 	%rd75, %rd13;
	@%p4 bra 	$L__BB1_6;
$L__BB1_7:
	setp.eq.s64 	%p5, %rd9, 0;
	@%p5 bra 	$L__BB1_17;
	setp.lt.u64 	%p6, %rd10, 7;
	@%p6 bra 	$L__BB1_10;
	add.s64 	%rd47, %rd75, %rd19;
	shl.b64 	%rd48, %rd47, 2;
	add.s64 	%rd49, %rd1, %rd48;
	add.s64 	%rd50, %rd75, %rd20;
	shl.b64 	%rd51, %rd50, 2;
	add.s64 	%rd52, %rd2, %rd51;
	ld.global.f32 	%f33, [%rd52];
	atom.global.add.f32 	%f34, [%rd49], %f33;
	ld.global.f32 	%f35, [%rd52+4];
	atom.global.add.f32 	%f36, [%rd49+4], %f35;
	ld.global.f32 	%f37, [%rd52+8];
	atom.global.add.f32 	%f38, [%rd49+8], %f37;
	ld.global.f32 	%f39, [%rd52+12];
	atom.global.add.f32 	%f40, [%rd49+12], %f39;
	ld.global.f32 	%f41, [%rd52+16];
	atom.global.add.f32 	%f42, [%rd49+16], %f41;
	ld.global.f32 	%f43, [%rd52+20];
	atom.global.add.f32 	%f44, [%rd49+20], %f43;
	ld.global.f32 	%f45, [%rd52+24];
	atom.global.add.f32 	%f46, [%rd49+24], %f45;
	ld.global.f32 	%f47, [%rd52+28];
	atom.global.add.f32 	%f48, [%rd49+28], %f47;
	add.s64 	%rd75, %rd75, 8;
$L__BB1_10:
	setp.eq.s64 	%p7, %rd11, 0;
	@%p7 bra 	$L__BB1_17;
	setp.lt.u64 	%p8, %rd12, 3;
	@%p8 bra 	$L__BB1_13;
	add.s64 	%rd53, %rd75, %rd19;
	shl.b64 	%rd54, %rd53, 2;
	add.s64 	%rd55, %rd1, %rd54;
	add.s64 	%rd56, %rd75, %rd20;
	shl.b64 	%rd57, %rd56, 2;
	add.s64 	%rd58, %rd2, %rd57;
	ld.global.f32 	%f49, [%rd58];
	atom.global.add.f32 	%f50, [%rd55], %f49;
	ld.global.f32 	%f51, [%rd58+4];
	atom.global.add.f32 	%f52, [%rd55+4], %f51;
	ld.global.f32 	%f53, [%rd58+8];
	atom.global.add.f32 	%f54, [%rd55+8], %f53;
	ld.global.f32 	%f55, [%rd58+12];
	atom.global.add.f32 	%f56, [%rd55+12], %f55;
	add.s64 	%rd75, %rd75, 4;
$L__BB1_13:
	setp.eq.s64 	%p9, %rd14, 0;
	@%p9 bra 	$L__BB1_17;
	setp.eq.s64 	%p10, %rd14, 1;
	add.s64 	%rd59, %rd75, %rd19;
	shl.b64 	%rd60, %rd59, 2;
	add.s64 	%rd34, %rd1, %rd60;
	add.s64 	%rd61, %rd75, %rd20;
	shl.b64 	%rd62, %rd61, 2;
	add.s64 	%rd35, %rd2, %rd62;
	ld.global.f32 	%f57, [%rd35];
	atom.global.add.f32 	%f58, [%rd34], %f57;
	@%p10 bra 	$L__BB1_17;
	setp.eq.s64 	%p11, %rd14, 2;
	ld.global.f32 	%f59, [%rd35+4];
	atom.global.add.f32 	%f60, [%rd34+4], %f59;
	@%p11 bra 	$L__BB1_17;
	ld.global.f32 	%f61, [%rd35+8];
	atom.global.add.f32 	%f62, [%rd34+8], %f61;
$L__BB1_17:
	shl.b64 	%rd63, %rd18, 2;
	add.s64 	%rd64, %rd3, %rd63;
	atom.global.add.u32 	%r7, [%rd64], 1;
	add.s64 	%rd69, %rd69, %rd6;
	setp.lt.u64 	%p12, %rd69, %rd37;
	@%p12 bra 	$L__BB1_4;
$L__BB1_18:
	ret;

}
	// .globl	_Z13update_kernelPKfPKiPfmi
.visible .entry _Z13update_kernelPKfPKiPfmi(
	.param .u64 .ptr .align 1 _Z13update_kernelPKfPKiPfmi_param_0,
	.param .u64 .ptr .align 1 _Z13update_kernelPKfPKiPfmi_param_1,
	.param .u64 .ptr .align 1 _Z13update_kernelPKfPKiPfmi_param_2,
	.param .u64 _Z13update_kernelPKfPKiPfmi_param_3,
	.param .u32 _Z13update_kernelPKfPKiPfmi_param_4
)
{
	.reg .pred 	%p<13>;
	.reg .b32 	%r<22>;
	.reg .b32 	%f<46>;
	.reg .b64 	%rd<51>;

	ld.param.u64 	%rd24, [_Z13update_kernelPKfPKiPfmi_param_0];
	ld.param.u64 	%rd22, [_Z13update_kernelPKfPKiPfmi_param_1];
	ld.param.u64 	%rd25, [_Z13update_kernelPKfPKiPfmi_param_2];
	ld.param.u64 	%rd23, [_Z13update_kernelPKfPKiPfmi_param_3];
	ld.param.u32 	%r2, [_Z13update_kernelPKfPKiPfmi_param_4];
	cvta.to.global.u64 	%rd1, %rd25;
	cvta.to.global.u64 	%rd2, %rd24;
	mov.u32 	%r3, %ctaid.x;
	mov.u32 	%r4, %ntid.x;
	mov.u32 	%r5, %tid.x;
	mad.lo.s32 	%r1, %r3, %r4, %r5;
	setp.ge.s32 	%p1, %r1, %r2;
	@%p1 bra 	$L__BB2_13;
	cvta.to.global.u64 	%rd26, %rd22;
	cvt.s64.s32 	%rd3, %r1;
	mul.wide.s32 	%rd27, %r1, 4;
	add.s64 	%rd4, %rd26, %rd27;
	ld.global.u32 	%r6, [%rd4];
	setp.lt.s32 	%p2, %r6, 1;
	setp.eq.s64 	%p3, %rd23, 0;
	or.pred  	%p4, %p2, %p3;
	@%p4 bra 	$L__BB2_13;
	mul.lo.s64 	%rd5, %rd23, %rd3;
	add.s64 	%rd29, %rd23, -1;
	and.b64  	%rd6, %rd23, 7;
	setp.lt.u64 	%p5, %rd29, 7;
	mov.b64 	%rd49, 0;
	@%p5 bra 	$L__BB2_5;
	and.b64  	%rd49, %rd23, -8;
	shl.b64 	%rd30, %rd5, 2;
	add.s64 	%rd31, %rd30, 16;
	add.s64 	%rd46, %rd2, %rd31;
	add.s64 	%rd45, %rd1, %rd31;
	mov.u64 	%rd47, %rd49;
$L__BB2_4:
	.pragma "nounroll";
	ld.global.f32 	%f1, [%rd46+-16];
	ld.global.u32 	%r7, [%rd4];
	cvt.rn.f32.s32 	%f2, %r7;
	div.rn.f32 	%f3, %f1, %f2;
	st.global.f32 	[%rd45+-16], %f3;
	ld.global.f32 	%f4, [%rd46+-12];
	ld.global.u32 	%r8, [%rd4];
	cvt.rn.f32.s32 	%f5, %r8;
	div.rn.f32 	%f6, %f4, %f5;
	st.global.f32 	[%rd45+-12], %f6;
	ld.global.f32 	%f7, [%rd46+-8];
	ld.global.u32 	%r9, [%rd4];
	cvt.rn.f32.s32 	%f8, %r9;
	div.rn.f32 	%f9, %f7, %f8;
	st.global.f32 	[%rd45+-8], %f9;
	ld.global.f32 	%f10, [%rd46+-4];
	ld.global.u32 	%r10, [%rd4];
	cvt.rn.f32.s32 	%f11, %r10;
	div.rn.f32 	%f12, %f10, %f11;
	st.global.f32 	[%rd45+-4], %f12;
	ld.global.f32 	%f13, [%rd46];
	ld.global.u32 	%r11, [%rd4];
	cvt.rn.f32.s32 	%f14, %r11;
	div.rn.f32 	%f15, %f13, %f14;
	st.global.f32 	[%rd45], %f15;
	ld.global.f32 	%f16, [%rd46+4];
	ld.global.u32 	%r12, [%rd4];
	cvt.rn.f32.s32 	%f17, %r12;
	div.rn.f32 	%f18, %f16, %f17;
	st.global.f32 	[%rd45+4], %f18;
	ld.global.f32 	%f19, [%rd46+8];
	ld.global.u32 	%r13, [%rd4];
	cvt.rn.f32.s32 	%f20, %r13;
	div.rn.f32 	%f21, %f19, %f20;
	st.global.f32 	[%rd45+8], %f21;
	ld.global.f32 	%f22, [%rd46+12];
	ld.global.u32 	%r14, [%rd4];
	cvt.rn.f32.s32 	%f23, %r14;
	div.rn.f32 	%f24, %f22, %f23;
	st.global.f32 	[%rd45+12], %f24;
	add.s64 	%rd47, %rd47, -8;
	add.s64 	%rd46, %rd46, 32;
	add.s64 	%rd45, %rd45, 32;
	setp.ne.s64 	%p6, %rd47, 0;
	@%p6 bra 	$L__BB2_4;
$L__BB2_5:
	setp.eq.s64 	%p7, %rd6, 0;
	@%p7 bra 	$L__BB2_13;
	and.b64  	%rd17, %rd23, 3;
	setp.lt.u64 	%p8, %rd6, 4;
	@%p8 bra 	$L__BB2_8;
	add.s64 	%rd32, %rd49, %rd5;
	shl.b64 	%rd33, %rd32, 2;
	add.s64 	%rd34, %rd2, %rd33;
	ld.global.f32 	%f25, [%rd34];
	ld.global.u32 	%r15, [%rd4];
	cvt.rn.f32.s32 	%f26, %r15;
	div.rn.f32 	%f27, %f25, %f26;
	add.s64 	%rd35, %rd1, %rd33;
	st.global.f32 	[%rd35], %f27;
	ld.global.f32 	%f28, [%rd34+4];
	ld.global.u32 	%r16, [%rd4];
	cvt.rn.f32.s32 	%f29, %r16;
	div.rn.f32 	%f30, %f28, %f29;
	st.global.f32 	[%rd35+4], %f30;
	ld.global.f32 	%f31, [%rd34+8];
	ld.global.u32 	%r17, [%rd4];
	cvt.rn.f32.s32 	%f32, %r17;
	div.rn.f32 	%f33, %f31, %f32;
	st.global.f32 	[%rd35+8], %f33;
	ld.global.f32 	%f34, [%rd34+12];
	ld.global.u32 	%r18, [%rd4];
	cvt.rn.f32.s32 	%f35, %r18;
	div.rn.f32 	%f36, %f34, %f35;
	st.global.f32 	[%rd35+12], %f36;
	add.s64 	%rd49, %rd49, 4;
$L__BB2_8:
	setp.eq.s64 	%p9, %rd17, 0;
	@%p9 bra 	$L__BB2_13;
	setp.eq.s64 	%p10, %rd17, 1;
	@%p10 bra 	$L__BB2_11;
	add.s64 	%rd36, %rd49, %rd5;
	shl.b64 	%rd37, %rd36, 2;
	add.s64 	%rd38, %rd2, %rd37;
	ld.global.f32 	%f37, [%rd38];
	ld.global.u32 	%r19, [%rd4];
	cvt.rn.f32.s32 	%f38, %r19;
	div.rn.f32 	%f39, %f37, %f38;
	add.s64 	%rd39, %rd1, %rd37;
	st.global.f32 	[%rd39], %f39;
	ld.global.f32 	%f40, [%rd38+4];
	ld.global.u32 	%r20, [%rd4];
	cvt.rn.f32.s32 	%f41, %r20;
	div.rn.f32 	%f42, %f40, %f41;
	st.global.f32 	[%rd39+4], %f42;
	add.s64 	%rd49, %rd49, 2;
$L__BB2_11:
	and.b64  	%rd40, %rd23, 1;
	setp.eq.b64 	%p11, %rd40, 1;
	not.pred 	%p12, %p11;
	@%p12 bra 	$L__BB2_13;
	add.s64 	%rd41, %rd49, %rd5;
	shl.b64 	%rd42, %rd41, 2;
	add.s64 	%rd43, %rd2, %rd42;
	ld.global.f32 	%f43, [%rd43];
	ld.global.u32 	%r21, [%rd4];
	cvt.rn.f32.s32 	%f44, %r21;
	div.rn.f32 	%f45, %f43, %f44;
	add.s64 	%rd44, %rd1, %rd42;
	st.global.f32 	[%rd44], %f45;
$L__BB2_13:
	ret;

}


// ===== COMPILED SASS (sm_100) =====

	.target	sm_100

	.elftype	@"ET_EXEC"


//--------------------- .note.nv.tkinfo           --------------------------
	.section	.note.nv.tkinfo,"",@"SHT_NOTE"
	.sectionflags	@"SHF_NOTE_NV_TKINFO"
	.tkinfo
        /*0018*/ 	.word	0x00000002
        /*0030*/ 	.string	""
        /*0030*/ 	.string	"ptxas"
        /*0030*/ 	.string	"Cuda compilation tools, release 13.0, V13.0.88"
        /*0030*/ 	.string	"Build cuda_13.0.r13.0/compiler.36424714_0"
        /*0030*/ 	.string	"-arch sm_100 -m 64 "



//--------------------- .note.nv.cuinfo           --------------------------
	.section	.note.nv.cuinfo,"",@"SHT_NOTE"
	.sectionflags	@"SHF_NOTE_NV_CUINFO"
        /*0018*/ 	.short	0x0002
        /*001a*/ 	.short	0x0064
        /*001c*/ 	.short	0x0082
	.zero		2


//--------------------- .nv.info                  --------------------------
	.section	.nv.info,"",@"SHT_CUDA_INFO"
	.align	4


	//----- nvinfo : EIATTR_REGCOUNT
	.align		4
        /*0000*/ 	.byte	0x04, 0x2f
        /*0002*/ 	.short	(.L_1 - .L_0)
	.align		4
.L_0:
        /*0004*/ 	.word	index@(_Z13assign_kernelPKfS0_Pimmi)
        /*0008*/ 	.word	0x0000001f


	//----- nvinfo : EIATTR_FRAME_SIZE
	.align		4
.L_1:
        /*000c*/ 	.byte	0x04, 0x11
        /*000e*/ 	.short	(.L_3 - .L_2)
	.align		4
.L_2:
        /*0010*/ 	.word	index@(_Z13assign_kernelPKfS0_Pimmi)
        /*0014*/ 	.word	0x00000000


	//----- nvinfo : EIATTR_REGCOUNT
	.align		4
.L_3:
        /*0018*/ 	.byte	0x04, 0x2f
        /*001a*/ 	.short	(.L_5 - .L_4)
	.align		4
.L_4:
        /*001c*/ 	.word	index@(_Z13reduce_kernelPKfPKiPfPimmi)
        /*0020*/ 	.word	0x0000001c


	//----- nvinfo : EIATTR_FRAME_SIZE
	.align		4
.L_5:
        /*0024*/ 	.byte	0x04, 0x11
        /*0026*/ 	.short	(.L_7 - .L_6)
	.align		4
.L_6:
        /*0028*/ 	.word	index@(_Z13reduce_kernelPKfPKiPfPimmi)
        /*002c*/ 	.word	0x00000000


	//----- nvinfo : EIATTR_REGCOUNT
	.align		4
.L_7:
        /*0030*/ 	.byte	0x04, 0x2f
        /*0032*/ 	.short	(.L_9 - .L_8)
	.align		4
.L_8:
        /*0034*/ 	.word	index@(_Z13update_kernelPKfPKiPfmi)
        /*0038*/ 	.word	0x00000016


	//----- nvinfo : EIATTR_FRAME_SIZE
	.align		4
.L_9:
        /*003c*/ 	.byte	0x04, 0x11
        /*003e*/ 	.short	(.L_11 - .L_10)
	.align		4
.L_10:
        /*0040*/ 	.word	index@($__internal_0_$__cuda_sm3x_div_rn_noftz_f32_slowpath)
        /*0044*/ 	.word	0x00000000


	//----- nvinfo : EIATTR_FRAME_SIZE
	.align		4
.L_11:
        /*0048*/ 	.byte	0x04, 0x11
        /*004a*/ 	.short	(.L_13 - .L_12)
	.align		4
.L_12:
        /*004c*/ 	.word	index@(_Z13update_kernelPKfPKiPfmi)
        /*0050*/ 	.word	0x00000000


	//----- nvinfo : EIATTR_MIN_STACK_SIZE
	.align		4
.L_13:
        /*0054*/ 	.byte	0x04, 0x12
        /*0056*/ 	.short	(.L_15 - .L_14)
	.align		4
.L_14:
        /*0058*/ 	.word	index@(_Z13update_kernelPKfPKiPfmi)
        /*005c*/ 	.word	0x00000000


	//----- nvinfo : EIATTR_MIN_STACK_SIZE
	.align		4
.L_15:
        /*0060*/ 	.byte	0x04, 0x12
        /*0062*/ 	.short	(.L_17 - .L_16)
	.align		4
.L_16:
        /*0064*/ 	.word	index@(_Z13reduce_kernelPKfPKiPfPimmi)
        /*0068*/ 	.word	0x00000000


	//----- nvinfo : EIATTR_MIN_STACK_SIZE
	.align		4
.L_17:
        /*006c*/ 	.byte	0x04, 0x12
        /*006e*/ 	.short	(.L_19 - .L_18)
	.align		4
.L_18:
        /*0070*/ 	.word	index@(_Z13assign_kernelPKfS0_Pimmi)
        /*0074*/ 	.word	0x00000000
.L_19:


//--------------------- .nv.compat                --------------------------
	.section	.nv.compat,"",@"SHT_CUDA_COMPAT_INFO"
	.align	4
        /*0000*/ 	.byte	0x02, 0x09, 0x00, 0x00, 0x02, 0x02, 0x01, 0x00, 0x02, 0x05, 0x05, 0x00, 0x03, 0x07, 0x01, 0x01
        /*0010*/ 	.byte	0x02, 0x03, 0x00, 0x00, 0x02, 0x06, 0x01, 0x00, 0x04, 0x0b, 0x08, 0x00, 0x01, 0x00, 0x00, 0x00
        /*0020*/ 	.byte	0x00, 0x00, 0x00, 0x00


//--------------------- .nv.info._Z13update_kernelPKfPKiPfmi --------------------------
	.section	.nv.info._Z13update_kernelPKfPKiPfmi,"",@"SHT_CUDA_INFO"
	.sectionflags	@""
	.align	4


	//----- nvinfo : EIATTR_CUDA_API_VERSION
	.align		4
        /*0000*/ 	.byte	0x04, 0x37
        /*0002*/ 	.short	(.L_21 - .L_20)
.L_20:
        /*0004*/ 	.word	0x00000082


	//----- nvinfo : EIATTR_KPARAM_INFO
	.align		4
.L_21:
        /*0008*/ 	.byte	0x04, 0x17
        /*000a*/ 	.short	(.L_23 - .L_22)
.L_22:
        /*000c*/ 	.word	0x00000000
        /*0010*/ 	.short	0x0004
        /*0012*/ 	.short	0x0020
        /*0014*/ 	.byte	0x00, 0xf0, 0x11, 0x00


	//----- nvinfo : EIATTR_KPARAM_INFO
	.align		4
.L_23:
        /*0018*/ 	.byte	0x04, 0x17
        /*001a*/ 	.short	(.L_25 - .L_24)
.L_24:
        /*001c*/ 	.word	0x00000000
        /*0020*/ 	.short	0x0003
        /*0022*/ 	.short	0x0018
        /*0024*/ 	.byte	0x00, 0xf0, 0x21, 0x00


	//----- nvinfo : EIATTR_KPARAM_INFO
	.align		4
.L_25:
        /*0028*/ 	.byte	0x04, 0x17
        /*002a*/ 	.short	(.L_27 - .L_26)
.L_26:
        /*002c*/ 	.word	0x00000000
        /*0030*/ 	.short	0x0002
        /*0032*/ 	.short	0x0010
        /*0034*/ 	.byte	0x00, 0xf5, 0x21, 0x00


	//----- nvinfo : EIATTR_KPARAM_INFO
	.align		4
.L_27:
        /*0038*/ 	.byte	0x04, 0x17
        /*003a*/ 	.short	(.L_29 - .L_28)
.L_28:
        /*003c*/ 	.word	0x00000000
        /*0040*/ 	.short	0x0001
        /*0042*/ 	.short	0x0008
        /*0044*/ 	.byte	0x00, 0xf5, 0x21, 0x00


	//----- nvinfo : EIATTR_KPARAM_INFO
	.align		4
.L_29:
        /*0048*/ 	.byte	0x04, 0x17
        /*004a*/ 	.short	(.L_31 - .L_30)
.L_30:
        /*004c*/ 	.word	0x00000000
        /*0050*/ 	.short	0x0000
        /*0052*/ 	.short	0x0000
        /*0054*/ 	.byte	0x00, 0xf5, 0x21, 0x00


	//----- nvinfo : EIATTR_SPARSE_MMA_MASK
	.align		4
.L_31:
        /*0058*/ 	.byte	0x03, 0x50
        /*005a*/ 	.short	0x0000


	//----- nvinfo : EIATTR_MAXREG_COUNT
	.align		4
        /*005c*/ 	.byte	0x03, 0x1b
        /*005e*/ 	.short	0x00ff


	//----- nvinfo : EIATTR_MERCURY_ISA_VERSION
	.align		4
        /*0060*/ 	.byte	0x03, 0x5f
        /*0062*/ 	.short	0x0101


	//----- nvinfo : EIATTR_VRC_CTA_INIT_COUNT
	.align		4
        /*0064*/ 	.byte	0x02, 0x4a
	.zero		1
	.zero		1


	//----- nvinfo : EIATTR_EXIT_INSTR_OFFSETS
	.align		4
        /*0068*/ 	.byte	0x04, 0x1c
        /*006a*/ 	.short	(.L_33 - .L_32)


	//   ....[0]....
.L_32:
        /*006c*/ 	.word	0x00000070


	//   ....[1]....
        /*0070*/ 	.word	0x00000100


	//   ....[2]....
        /*0074*/ 	.word	0x00000bb0


	//   ....[3]....
        /*0078*/ 	.word	0x00001110


	//   ....[4]....
        /*007c*/ 	.word	0x00001460


	//   ....[5]....
        /*0080*/ 	.word	0x00001610


	//----- nvinfo : EIATTR_CRS_STACK_SIZE
	.align		4
.L_33:
        /*0084*/ 	.byte	0x04, 0x1e
        /*0086*/ 	.short	(.L_35 - .L_34)
.L_34:
        /*0088*/ 	.word	0x00000000


	//----- nvinfo : EIATTR_CBANK_PARAM_SIZE
	.align		4
.L_35:
        /*008c*/ 	.byte	0x03, 0x19
        /*008e*/ 	.short	0x0024


	//----- nvinfo : EIATTR_PARAM_CBANK
	.align		4
        /*0090*/ 	.byte	0x04, 0x0a
        /*0092*/ 	.short	(.L_37 - .L_36)
	.align		4
.L_36:
        /*0094*/ 	.word	index@(.nv.constant0._Z13update_kernelPKfPKiPfmi)
        /*0098*/ 	.short	0x0380
        /*009a*/ 	.short	0x0024


	//----- nvinfo : EIATTR_SW_WAR
	.align		4
.L_37:
        /*009c*/ 	.byte	0x04, 0x36
        /*009e*/ 	.short	(.L_39 - .L_38)
.L_38:
        /*00a0*/ 	.word	0x00000008
.L_39:


//--------------------- .nv.info._Z13reduce_kernelPKfPKiPfPimmi --------------------------
	.section	.nv.info._Z13reduce_kernelPKfPKiPfPimmi,"",@"SHT_CUDA_INFO"
	.sectionflags	@""
	.align	4


	//----- nvinfo : EIATTR_CUDA_API_VERSION
	.align		4
        /*0000*/ 	.byte	0x04, 0x37
        /*0002*/ 	.short	(.L_41 - .L_40)
.L_40:
        /*0004*/ 	.word	0x00000082


	//----- nvinfo : EIATTR_KPARAM_INFO
	.align		4
.L_41:
        /*0008*/ 	.byte	0x04, 0x17
        /*000a*/ 	.short	(.L_43 - .L_42)
.L_42:
        /*000c*/ 	.word	0x00000000
        /*0010*/ 	.short	0x0006
        /*0012*/ 	.short	0x0030
        /*0014*/ 	.byte	0x00, 0xf0, 0x11, 0x00


	//----- nvinfo : EIATTR_KPARAM_INFO
	.align		4
.L_43:
        /*0018*/ 	.byte	0x04, 0x17
        /*001a*/ 	.short	(.L_45 - .L_44)
.L_44:
        /*001c*/ 	.word	0x00000000
        /*0020*/ 	.short	0x0005
        /*0022*/ 	.short	0x0028
        /*0024*/ 	.byte	0x00, 0xf0, 0x21, 0x00


	//----- nvinfo : EIATTR_KPARAM_INFO
	.align		4
.L_45:
        /*0028*/ 	.byte	0x04, 0x17
        /*002a*/ 	.short	(.L_47 - .L_46)
.L_46:
        /*002c*/ 	.word	0x00000000
        /*0030*/ 	.short	0x0004
        /*0032*/ 	.short	0x0020
        /*0034*/ 	.byte	0x00, 0xf0, 0x21, 0x00


	//----- nvinfo : EIATTR_KPARAM_INFO
	.align		4
.L_47:
        /*0038*/ 	.byte	0x04, 0x17
        /*003a*/ 	.short	(.L_49 - .L_48)
.L_48:
        /*003c*/ 	.word	0x00000000
        /*0040*/ 	.short	0x0003
        /*0042*/ 	.short	0x0018
        /*0044*/ 	.byte	0x00, 0xf5, 0x21, 0x00


	//----- nvinfo : EIATTR_KPARAM_INFO
	.align		4
.L_49:
        /*0048*/ 	.byte	0x04, 0x17
        /*004a*/ 	.short	(.L_51 - .L_50)
.L_50:
        /*004c*/ 	.word	0x00000000
        /*0050*/ 	.short	0x0002
        /*0052*/ 	.short	0x0010
        /*0054*/ 	.byte	0x00, 0xf5, 0x21, 0x00


	//----- nvinfo : EIATTR_KPARAM_INFO
	.align		4
.L_51:
        /*0058*/ 	.byte	0x04, 0x17
        /*005a*/ 	.short	(.L_53 - .L_52)
.L_52:
        /*005c*/ 	.word	0x00000000
        /*0060*/ 	.short	0x0001
        /*0062*/ 	.short	0x0008
        /*0064*/ 	.byte	0x00, 0xf5, 0x21, 0x00


	//----- nvinfo : EIATTR_KPARAM_INFO
	.align		4
.L_53:
        /*0068*/ 	.byte	0x04, 0x17
        /*006a*/ 	.short	(.L_55 - .L_54)
.L_54:
        /*006c*/ 	.word	0x00000000
        /*0070*/ 	.short	0x0000
        /*0072*/ 	.short	0x0000
        /*0074*/ 	.byte	0x00, 0xf5, 0x21, 0x00


	//----- nvinfo : EIATTR_SPARSE_MMA_MASK
	.align		4
.L_55:
        /*0078*/ 	.byte	0x03, 0x50
        /*007a*/ 	.short	0x0000


	//----- nvinfo : EIATTR_MAXREG_COUNT
	.align		4
        /*007c*/ 	.byte	0x03, 0x1b
        /*007e*/ 	.short	0x00ff


	//----- nvinfo : EIATTR_MERCURY_ISA_VERSION
	.align		4
        /*0080*/ 	.byte	0x03, 0x5f
        /*0082*/ 	.short	0x0101


	//----- nvinfo : EIATTR_VRC_CTA_INIT_COUNT
	.align		4
        /*0084*/ 	.byte	0x02, 0x4a
	.zero		1
	.zero		1


	//----- nvinfo : EIATTR_EXIT_INSTR_OFFSETS
	.align		4
        /*0088*/ 	.byte	0x04, 0x1c
        /*008a*/ 	.short	(.L_57 - .L_56)


	//   ....[0]....
.L_56:
        /*008c*/ 	.word	0x00000080


	//   ....[1]....
        /*0090*/ 	.word	0x000001e0


	//   ....[2]....
        /*0094*/ 	.word	0x00000e90


	//----- nvinfo : EIATTR_CRS_STACK_SIZE
	.align		4
.L_57:
        /*0098*/ 	.byte	0x04, 0x1e
        /*009a*/ 	.short	(.L_59 - .L_58)
.L_58:
        /*009c*/ 	.word	0x00000000


	//----- nvinfo : EIATTR_CBANK_PARAM_SIZE
	.align		4
.L_59:
        /*00a0*/ 	.byte	0x03, 0x19
        /*00a2*/ 	.short	0x0034


	//----- nvinfo : EIATTR_PARAM_CBANK
	.align		4
        /*00a4*/ 	.byte	0x04, 0x0a
        /*00a6*/ 	.short	(.L_61 - .L_60)
	.align		4
.L_60:
        /*00a8*/ 	.word	index@(.nv.constant0._Z13reduce_kernelPKfPKiPfPimmi)
        /*00ac*/ 	.short	0x0380
        /*00ae*/ 	.short	0x0034


	//----- nvinfo : EIATTR_SW_WAR
	.align		4
.L_61:
        /*00b0*/ 	.byte	0x04, 0x36
        /*00b2*/ 	.short	(.L_63 - .L_62)
.L_62:
        /*00b4*/ 	.word	0x00000008
.L_63:


//--------------------- .nv.info._Z13assign_kernelPKfS0_Pimmi --------------------------
	.section	.nv.info._Z13assign_kernelPKfS0_Pimmi,"",@"SHT_CUDA_INFO"
	.sectionflags	@""
	.align	4


	//----- nvinfo : EIATTR_CUDA_API_VERSION
	.align		4
        /*0000*/ 	.byte	0x04, 0x37
        /*0002*/ 	.short	(.L_65 - .L_64)
.L_64:
        /*0004*/ 	.word	0x00000082


	//----- nvinfo : EIATTR_KPARAM_INFO
	.align		4
.L_65:
        /*0008*/ 	.byte	0x04, 0x17
        /*000a*/ 	.short	(.L_67 - .L_66)
.L_66:
        /*000c*/ 	.word	0x00000000
        /*0010*/ 	.short	0x0005
        /*0012*/ 	.short	0x0028
        /*0014*/ 	.byte	0x00, 0xf0, 0x11, 0x00


	//----- nvinfo : EIATTR_KPARAM_INFO
	.align		4
.L_67:
        /*0018*/ 	.byte	0x04, 0x17
        /*001a*/ 	.short	(.L_69 - .L_68)
.L_68:
        /*001c*/ 	.word	0x00000000
        /*0020*/ 	.short	0x0004
        /*0022*/ 	.short	0x0020
        /*0024*/ 	.byte	0x00, 0xf0, 0x21, 0x00


	//----- nvinfo : EIATTR_KPARAM_INFO
	.align		4
.L_69:
        /*0028*/ 	.byte	0x04, 0x17
        /*002a*/ 	.short	(.L_71 - .L_70)
.L_70:
        /*002c*/ 	.word	0x00000000
        /*0030*/ 	.short	0x0003
        /*0032*/ 	.short	0x0018
        /*0034*/ 	.byte	0x00, 0xf0, 0x21, 0x00


	//----- nvinfo : EIATTR_KPARAM_INFO
	.align		4
.L_71:
        /*0038*/ 	.byte	0x04, 0x17
        /*003a*/ 	.short	(.L_73 - .L_72)
.L_72:
        /*003c*/ 	.word	0x00000000
        /*0040*/ 	.short	0x0002
        /*0042*/ 	.short	0x0010
        /*0044*/ 	.byte	0x00, 0xf5, 0x21, 0x00


	//----- nvinfo : EIATTR_KPARAM_INFO
	.align		4
.L_73:
        /*0048*/ 	.byte	0x04, 0x17
        /*004a*/ 	.short	(.L_75 - .L_74)
.L_74:
        /*004c*/ 	.word	0x00000000
        /*0050*/ 	.short	0x0001
        /*0052*/ 	.short	0x0008
        /*0054*/ 	.byte	0x00, 0xf5, 0x21, 0x00


	//----- nvinfo : EIATTR_KPARAM_INFO
	.align		4
.L_75:
        /*0058*/ 	.byte	0x04, 0x17
        /*005a*/ 	.short	(.L_77 - .L_76)
.L_76:
        /*005c*/ 	.word	0x00000000
        /*0060*/ 	.short	0x0000
        /*0062*/ 	.short	0x0000
        /*0064*/ 	.byte	0x00, 0xf5, 0x21, 0x00


	//----- nvinfo : EIATTR_SPARSE_MMA_MASK
	.align		4
.L_77:
        /*0068*/ 	.byte	0x03, 0x50
        /*006a*/ 	.short	0x0000


	//----- nvinfo : EIATTR_MAXREG_COUNT
	.align		4
        /*006c*/ 	.byte	0x03, 0x1b
        /*006e*/ 	.short	0x00ff


	//----- nvinfo : EIATTR_MERCURY_ISA_VERSION
	.align		4
        /*0070*/ 	.byte	0x03, 0x5f
        /*0072*/ 	.short	0x0101


	//----- nvinfo : EIATTR_VRC_CTA_INIT_COUNT
	.align		4
        /*0074*/ 	.byte	0x02, 0x4a
	.zero		1
	.zero		1


	//----- nvinfo : EIATTR_EXIT_INSTR_OFFSETS
	.align		4
        /*0078*/ 	.byte	0x04, 0x1c
        /*007a*/ 	.short	(.L_79 - .L_78)


	//   ....[0]....
.L_78:
        /*007c*/ 	.word	0x00000080


	//   ....[1]....
        /*0080*/ 	.word	0x000001a0


	//   ....[2]....
        /*0084*/ 	.word	0x000005f0


	//   ....[3]....
        /*0088*/ 	.word	0x00001040


	//----- nvinfo : EIATTR_CRS_STACK_SIZE
	.align		4
.L_79:
        /*008c*/ 	.byte	0x04, 0x1e
        /*008e*/ 	.short	(.L_81 - .L_80)
.L_80:
        /*0090*/ 	.word	0x00000000


	//----- nvinfo : EIATTR_CBANK_PARAM_SIZE
	.align		4
.L_81:
        /*0094*/ 	.byte	0x03, 0x19
        /*0096*/ 	.short	0x002c


	//----- nvinfo : EIATTR_PARAM_CBANK
	.align		4
        /*0098*/ 	.byte	0x04, 0x0a
        /*009a*/ 	.short	(.L_83 - .L_82)
	.align		4
.L_82:
        /*009c*/ 	.word	index@(.nv.constant0._Z13assign_kernelPKfS0_Pimmi)
        /*00a0*/ 	.short	0x0380
        /*00a2*/ 	.short	0x002c


	//----- nvinfo : EIATTR_SW_WAR
	.align		4
.L_83:
        /*00a4*/ 	.byte	0x04, 0x36
        /*00a6*/ 	.short	(.L_85 - .L_84)
.L_84:
        /*00a8*/ 	.word	0x00000008
.L_85:


//--------------------- .nv.callgraph             --------------------------
	.section	.nv.callgraph,"",@"SHT_CUDA_CALLGRAPH"
	.align	4
	.sectionentsize	8
	.align		4
        /*0000*/ 	.word	0x00000000
	.align		4
        /*0004*/ 	.word	0xffffffff
	.align		4
        /*0008*/ 	.word	0x00000000
	.align		4
        /*000c*/ 	.word	0xfffffffe
	.align		4
        /*0010*/ 	.word	0x00000000
	.align		4
        /*0014*/ 	.word	0xfffffffd
	.align		4
        /*0018*/ 	.word	0x00000000
	.align		4
        /*001c*/ 	.word	0xfffffffc


//--------------------- .text._Z13update_kernelPKfPKiPfmi --------------------------
	.section	.text._Z13update_kernelPKfPKiPfmi,"ax",@progbits
	.align	128
        .global         _Z13update_kernelPKfPKiPfmi
        .type           _Z13update_kernelPKfPKiPfmi,@function
        .size           _Z13update_kernelPKfPKiPfmi,(.L_x_73 - _Z13update_kernelPKfPKiPfmi)
        .other          _Z13update_kernelPKfPKiPfmi,@"STO_CUDA_ENTRY STV_DEFAULT"
_Z13update_kernelPKfPKiPfmi:
.text._Z13update_kernelPKfPKiPfmi:
[----:B------:R-:W-:Y:S01]  /*0000*/  LDC R1, c[0x0][0x37c] ;  /* 0x0000df00ff017b82 */ /* 0x000fe20000000800 */
[----:B------:R-:W0:Y:S07]  /*0010*/  S2R R0, SR_TID.X ;  /* 0x0000000000007919 */ /* 0x000e2e0000002100 */
[----:B------:R-:W0:Y:S01]  /*0020*/  S2UR UR4, SR_CTAID.X ;  /* 0x00000000000479c3 */ /* 0x000e220000002500 */
[----:B------:R-:W1:Y:S07]  /*0030*/  LDCU UR5, c[0x0][0x3a0] ;  /* 0x00007400ff0577ac */ /* 0x000e6e0008000800 */
[----:B------:R-:W0:Y:S02]  /*0040*/  LDC R9, c[0x0][0x360] ;  /* 0x0000d800ff097b82 */ /* 0x000e240000000800 */
[----:B0-----:R-:W-:-:S05]  /*0050*/  IMAD R9, R9, UR4, R0 ;  /* 0x0000000409097c24 */ /* 0x001fca000f8e0200 */
[----:B-1----:R-:W-:-:S13]  /*0060*/  ISETP.GE.AND P0, PT, R9, UR5, PT ;  /* 0x0000000509007c0c */ /* 0x002fda000bf06270 */
[----:B------:R-:W-:Y:S05]  /*0070*/  @P0 EXIT ;  /* 0x000000000000094d */ /* 0x000fea0003800000 */
[----:B------:R-:W0:Y:S01]  /*0080*/  LDC.64 R12, c[0x0][0x388] ;  /* 0x0000e200ff0c7b82 */ /* 0x000e220000000a00 */
[----:B------:R-:W1:Y:S01]  /*0090*/  LDCU.64 UR8, c[0x0][0x358] ;  /* 0x00006b00ff0877ac */ /* 0x000e620008000a00 */
[----:B------:R-:W2:Y:S01]  /*00a0*/  LDCU.64 UR12, c[0x0][0x398] ;  /* 0x00007300ff0c77ac */ /* 0x000ea20008000a00 */
[----:B0-----:R-:W-:-:S05]  /*00b0*/  IMAD.WIDE R12, R9, 0x4, R12 ;  /* 0x00000004090c7825 */ /* 0x001fca00078e020c */
[----:B-1----:R-:W3:Y:S01]  /*00c0*/  LDG.E R0, desc[UR8][R12.64] ;  /* 0x000000080c007981 */ /* 0x002ee2000c1e1900 */
[----:B--2---:R-:W-:-:S04]  /*00d0*/  ISETP.NE.U32.AND P0, PT, RZ, UR12, PT ;  /* 0x0000000cff007c0c */ /* 0x004fc8000bf05070 */
[----:B------:R-:W-:-:S04]  /*00e0*/  ISETP.NE.AND.EX P0, PT, RZ, UR13, PT, P0 ;  /* 0x0000000dff007c0c */ /* 0x000fc8000bf05300 */
[----:B---3--:R-:W-:-:S13]  /*00f0*/  ISETP.LT.OR P0, PT, R0, 0x1, !P0 ;  /* 0x000000010000780c */ /* 0x008fda0004701670 */
[----:B------:R-:W-:Y:S05]  /*0100*/  @P0 EXIT ;  /* 0x000000000000094d */ /* 0x000fea0003800000 */
[----:B------:R-:W-:Y:S01]  /*0110*/  UIADD3 UR4, UP1, UPT, UR12, -0x1, URZ ;  /* 0xffffffff0c047890 */ /* 0x000fe2000ff3e0ff */
[----:B------:R-:W-:Y:S01]  /*0120*/  SHF.R.S32.HI R0, RZ, 0x1f, R9 ;  /* 0x0000001fff007819 */ /* 0x000fe20000011409 */
[----:B------:R-:W-:Y:S02]  /*0130*/  ULOP3.LUT UR10, UR12, 0x7, URZ, 0xc0, !UPT ;  /* 0x000000070c0a7892 */ /* 0x000fe4000f8ec0ff */
[----:B------:R-:W-:Y:S02]  /*0140*/  UISETP.GE.U32.AND UP0, UPT, UR4, 0x7, UPT ;  /* 0x000000070400788c */ /* 0x000fe4000bf06070 */
[----:B------:R-:W-:Y:S01]  /*0150*/  UIADD3.X UR4, UPT, UPT, UR13, -0x1, URZ, UP1, !UPT ;  /* 0xffffffff0d047890 */ /* 0x000fe20008ffe4ff */
[----:B------:R-:W-:Y:S01]  /*0160*/  IMAD R0, R0, UR12, RZ ;  /* 0x0000000c00007c24 */ /* 0x000fe2000f8e02ff */
[----:B------:R-:W-:Y:S02]  /*0170*/  UMOV UR5, URZ ;  /* 0x000000ff00057c82 */ /* 0x000fe40008000000 */
[----:B------:R-:W-:Y:S01]  /*0180*/  UISETP.GE.U32.AND.EX UP0, UPT, UR4, URZ, UPT, UP0 ;  /* 0x000000ff0400728c */ /* 0x000fe2000bf06100 */
[----:B------:R-:W-:-:S02]  /*0190*/  IMAD R3, R9, UR13, R0 ;  /* 0x0000000d09037c24 */ /* 0x000fc4000f8e0200 */
[----:B------:R-:W-:Y:S01]  /*01a0*/  IMAD.WIDE.U32 R8, R9, UR12, RZ ;  /* 0x0000000c09087c25 */ /* 0x000fe2000f8e00ff */
[----:B------:R-:W-:-:S03]  /*01b0*/  UMOV UR4, URZ ;  /* 0x000000ff00047c82 */ /* 0x000fc60008000000 */
[----:B------:R-:W-:Y:S02]  /*01c0*/  IMAD.IADD R4, R9, 0x1, R3 ;  /* 0x0000000109047824 */ /* 0x000fe400078e0203 */
[----:B------:R-:W-:Y:S05]  /*01d0*/  BRA.U !UP0, `(.L_x_0) ;  /* 0x00000009086c7547 */ /* 0x000fea000b800000 */
[----:B------:R-:W0:Y:S01]  /*01e0*/  LDCU.64 UR6, c[0x0][0x380] ;  /* 0x00007000ff0677ac */ /* 0x000e220008000a00 */
[C---:B------:R-:W-:Y:S01]  /*01f0*/  LEA R10, P0, R8.reuse, 0x10, 0x2 ;  /* 0x00000010080a7811 */ /* 0x040fe200078010ff */
[----:B------:R-:W1:Y:S03]  /*0200*/  LDCU.64 UR14, c[0x0][0x390] ;  /* 0x00007200ff0e77ac */ /* 0x000e660008000a00 */
[----:B------:R-:W-:Y:S01]  /*0210*/  LEA.HI.X R11, R8, RZ, R4, 0x2, P0 ;  /* 0x000000ff080b7211 */ /* 0x000fe200000f1404 */
[----:B------:R-:W2:Y:S01]  /*0220*/  LDCU UR5, c[0x0][0x39c] ;  /* 0x00007380ff0577ac */ /* 0x000ea20008000800 */
[----:B------:R-:W-:Y:S01]  /*0230*/  ULOP3.LUT UR4, UR12, 0xfffffff8, URZ, 0xc0, !UPT ;  /* 0xfffffff80c047892 */ /* 0x000fe2000f8ec0ff */
[----:B0-----:R-:W-:-:S06]  /*0240*/  IADD3 R16, P1, PT, R10, UR6, RZ ;  /* 0x000000060a107c10 */ /* 0x001fcc000ff3e0ff */
[----:B------:R-:W-:Y:S01]  /*0250*/  UMOV UR6, UR4 ;  /* 0x0000000400067c82 */ /* 0x000fe20008000000 */
[----:B-1----:R-:W-:Y:S02]  /*0260*/  IADD3 R10, P2, PT, R10, UR14, RZ ;  /* 0x0000000e0a0a7c10 */ /* 0x002fe4000ff5e0ff */
[C---:B------:R-:W-:Y:S02]  /*0270*/  IADD3.X R17, PT, PT, R11.reuse, UR7, RZ, P1, !PT ;  /* 0x000000070b117c10 */ /* 0x040fe40008ffe4ff */
[----:B------:R-:W-:Y:S01]  /*0280*/  IADD3.X R11, PT, PT, R11, UR15, RZ, P2, !PT ;  /* 0x0000000f0b0b7c10 */ /* 0x000fe200097fe4ff */
[----:B--2---:R-:W-:-:S08]  /*0290*/  UMOV UR7, UR5 ;  /* 0x0000000500077c82 */ /* 0x004fd00008000000 */
.L_x_17:
[----:B------:R-:W2:Y:S04]  /*02a0*/  LDG.E R0, desc[UR8][R12.64] ;  /* 0x000000080c007981 */ /* 0x000ea8000c1e1900 */
[----:B------:R-:W3:Y:S01]  /*02b0*/  LDG.E R3, desc[UR8][R16.64+-0x10] ;  /* 0xfffff00810037981 */ /* 0x000ee2000c1e1900 */
[----:B------:R-:W-:Y:S01]  /*02c0*/  UIADD3 UR6, UP0, UPT, UR6, -0x8, URZ ;  /* 0xfffffff806067890 */ /* 0x000fe2000ff1e0ff */
[----:B------:R-:W-:Y:S01]  /*02d0*/  BSSY.RECONVERGENT B2, `(.L_x_1) ;  /* 0x0000012000027945 */ /* 0x000fe20003800200 */
[----:B0-----:R-:W-:Y:S02]  /*02e0*/  IMAD.MOV.U32 R14, RZ, RZ, R10 ;  /* 0x000000ffff0e7224 */ /* 0x001fe400078e000a */
[----:B------:R-:W-:Y:S01]  /*02f0*/  UIADD3.X UR7, UPT, UPT, UR7, -0x1, URZ, UP0, !UPT ;  /* 0xffffffff07077890 */ /* 0x000fe200087fe4ff */
[----:B------:R-:W-:Y:S01]  /*0300*/  IMAD.MOV.U32 R15, RZ, RZ, R11 ;  /* 0x000000ffff0f7224 */ /* 0x000fe200078e000b */
[----:B------:R-:W-:-:S04]  /*0310*/  UISETP.NE.U32.AND UP0, UPT, UR6, URZ, UPT ;  /* 0x000000ff0600728c */ /* 0x000fc8000bf05070 */
[----:B------:R-:W-:Y:S01]  /*0320*/  UISETP.NE.AND.EX UP0, UPT, UR7, URZ, UPT, UP0 ;  /* 0x000000ff0700728c */ /* 0x000fe2000bf05300 */
[----:B--2---:R-:W-:-:S04]  /*0330*/  I2FP.F32.S32 R0, R0 ;  /* 0x0000000000007245 */ /* 0x004fc80000201400 */
[----:B------:R-:W0:Y:S08]  /*0340*/  MUFU.RCP R5, R0 ;  /* 0x0000000000057308 */ /* 0x000e300000001000 */
[----:B---3--:R-:W1:Y:S01]  /*0350*/  FCHK P0, R3, R0 ;  /* 0x0000000003007302 */ /* 0x008e620000000000 */
[----:B0-----:R-:W-:-:S04]  /*0360*/  FFMA R2, -R0, R5, 1 ;  /* 0x3f80000000027423 */ /* 0x001fc80000000105 */
[----:B------:R-:W-:-:S04]  /*0370*/  FFMA R2, R5, R2, R5 ;  /* 0x0000000205027223 */ /* 0x000fc80000000005 */
[----:B------:R-:W-:-:S04]  /*0380*/  FFMA R5, R3, R2, RZ ;  /* 0x0000000203057223 */ /* 0x000fc800000000ff */
[----:B------:R-:W-:-:S04]  /*0390*/  FFMA R6, -R0, R5, R3 ;  /* 0x0000000500067223 */ /* 0x000fc80000000103 */
[----:B------:R-:W-:Y:S01]  /*03a0*/  FFMA R5, R2, R6, R5 ;  /* 0x0000000602057223 */ /* 0x000fe20000000005 */
[----:B-1----:R-:W-:Y:S06]  /*03b0*/  @!P0 BRA `(.L_x_2) ;  /* 0x00000000000c8947 */ /* 0x002fec0003800000 */
[----:B------:R-:W-:-:S07]  /*03c0*/  MOV R2, 0x3e0 ;  /* 0x000003e000027802 */ /* 0x000fce0000000f00 */
[----:B------:R-:W-:Y:S05]  /*03d0*/  CALL.REL.NOINC `($__internal_0_$__cuda_sm3x_div_rn_noftz_f32_slowpath) ;  /* 0x0000001000907944 */ /* 0x000fea0003c00000 */
[----:B------:R-:W-:-:S07]  /*03e0*/  IMAD.MOV.U32 R5, RZ, RZ, R7 ;  /* 0x000000ffff057224 */ /* 0x000fce00078e0007 */
.L_x_2:
[----:B------:R-:W-:Y:S05]  /*03f0*/  BSYNC.RECONVERGENT B2 ;  /* 0x0000000000027941 */ /* 0x000fea0003800200 */
.L_x_1:
[----:B------:R0:W-:Y:S04]  /*0400*/  STG.E desc[UR8][R14.64+-0x10], R5 ;  /* 0xfffff0050e007986 */ /* 0x0001e8000c101908 */
[----:B------:R-:W2:Y:S04]  /*0410*/  LDG.E R0, desc[UR8][R12.64] ;  /* 0x000000080c007981 */ /* 0x000ea8000c1e1900 */
[----:B------:R-:W3:Y:S01]  /*0420*/  LDG.E R3, desc[UR8][R16.64+-0xc] ;  /* 0xfffff40810037981 */ /* 0x000ee2000c1e1900 */
[----:B------:R-:W-:Y:S01]  /*0430*/  BSSY.RECONVERGENT B2, `(.L_x_3) ;  /* 0x000000c000027945 */ /* 0x000fe20003800200 */
[----:B--2---:R-:W-:-:S04]  /*0440*/  I2FP.F32.S32 R0, R0 ;  /* 0x0000000000007245 */ /* 0x004fc80000201400 */
[----:B------:R-:W1:Y:S08]  /*0450*/  MUFU.RCP R7, R0 ;  /* 0x0000000000077308 */ /* 0x000e700000001000 */
[----:B---3--:R-:W2:Y:S01]  /*0460*/  FCHK P0, R3, R0 ;  /* 0x0000000003007302 */ /* 0x008ea20000000000 */
[----:B-1----:R-:W-:-:S04]  /*0470*/  FFMA R2, -R0, R7, 1 ;  /* 0x3f80000000027423 */ /* 0x002fc80000000107 */
[----:B------:R-:W-:-:S04]  /*0480*/  FFMA R2, R7, R2, R7 ;  /* 0x0000000207027223 */ /* 0x000fc80000000007 */
[----:B------:R-:W-:-:S04]  /*0490*/  FFMA R7, R3, R2, RZ ;  /* 0x0000000203077223 */ /* 0x000fc800000000ff */
[----:B------:R-:W-:-:S04]  /*04a0*/  FFMA R6, -R0, R7, R3 ;  /* 0x0000000700067223 */ /* 0x000fc80000000103 */
[----:B------:R-:W-:Y:S01]  /*04b0*/  FFMA R7, R2, R6, R7 ;  /* 0x0000000602077223 */ /* 0x000fe20000000007 */
[----:B0-2---:R-:W-:Y:S06]  /*04c0*/  @!P0 BRA `(.L_x_4) ;  /* 0x0000000000088947 */ /* 0x005fec0003800000 */
[----:B------:R-:W-:-:S07]  /*04d0*/  MOV R2, 0x4f0 ;  /* 0x000004f000027802 */ /* 0x000fce0000000f00 */
[----:B------:R-:W-:Y:S05]  /*04e0*/  CALL.REL.NOINC `($__internal_0_$__cuda_sm3x_div_rn_noftz_f32_slowpath) ;  /* 0x00000010004c7944 */ /* 0x000fea0003c00000 */
.L_x_4:
[----:B------:R-:W-:Y:S05]  /*04f0*/  BSYNC.RECONVERGENT B2 ;  /* 0x0000000000027941 */ /* 0x000fea0003800200 */
.L_x_3:
        /* <DEDUP_REMOVED lines=15> */
[----:B------:R-:W-:-:S07]  /*05f0*/  IMAD.MOV.U32 R5, RZ, RZ, R7 ;  /* 0x000000ffff057224 */ /* 0x000fce00078e0007 */
.L_x_6:
[----:B------:R-:W-:Y:S05]  /*0600*/  BSYNC.RECONVERGENT B2 ;  /* 0x0000000000027941 */ /* 0x000fea0003800200 */
.L_x_5:
        /* <DEDUP_REMOVED lines=15> */
.L_x_8:
[----:B------:R-:W-:Y:S05]  /*0700*/  BSYNC.RECONVERGENT B2 ;  /* 0x0000000000027941 */ /* 0x000fea0003800200 */
.L_x_7:
        /* <DEDUP_REMOVED lines=16> */
.L_x_10:
[----:B------:R-:W-:Y:S05]  /*0810*/  BSYNC.RECONVERGENT B2 ;  /* 0x0000000000027941 */ /* 0x000fea0003800200 */
.L_x_9:
        /* <DEDUP_REMOVED lines=15> */
.L_x_12:
[----:B------:R-:W-:Y:S05]  /*0910*/  BSYNC.RECONVERGENT B2 ;  /* 0x0000000000027941 */ /* 0x000fea0003800200 */
.L_x_11:
        /* <DEDUP_REMOVED lines=15> */
[----:B------:R-:W-:-:S07]  /*0a10*/  MOV R5, R7 ;  /* 0x0000000700057202 */ /* 0x000fce0000000f00 */
.L_x_14:
[----:B------:R-:W-:Y:S05]  /*0a20*/  BSYNC.RECONVERGENT B2 ;  /* 0x0000000000027941 */ /* 0x000fea0003800200 */
.L_x_13:
        /* <DEDUP_REMOVED lines=15> */
.L_x_16:
[----:B------:R-:W-:Y:S05]  /*0b20*/  BSYNC.RECONVERGENT B2 ;  /* 0x0000000000027941 */ /* 0x000fea0003800200 */
.L_x_15:
[----:B------:R0:W-:Y:S01]  /*0b30*/  STG.E desc[UR8][R14.64+0xc], R7 ;  /* 0x00000c070e007986 */ /* 0x0001e2000c101908 */
[----:B------:R-:W-:Y:S02]  /*0b40*/  IADD3 R16, P0, PT, R16, 0x20, RZ ;  /* 0x0000002010107810 */ /* 0x000fe40007f1e0ff */
[----:B------:R-:W-:-:S03]  /*0b50*/  IADD3 R10, P1, PT, R14, 0x20, RZ ;  /* 0x000000200e0a7810 */ /* 0x000fc60007f3e0ff */
[----:B------:R-:W-:Y:S02]  /*0b60*/  IMAD.X R17, RZ, RZ, R17, P0 ;  /* 0x000000ffff117224 */ /* 0x000fe400000e0611 */
[----:B------:R-:W-:Y:S01]  /*0b70*/  IMAD.X R11, RZ, RZ, R15, P1 ;  /* 0x000000ffff0b7224 */ /* 0x000fe200008e060f */
[----:B------:R-:W-:Y:S07]  /*0b80*/  BRA.U UP0, `(.L_x_17) ;  /* 0xfffffff500c47547 */ /* 0x000fee000b83ffff */
.L_x_0:
[----:B------:R-:W-:-:S04]  /*0b90*/  ISETP.NE.U32.AND P0, PT, RZ, UR10, PT ;  /* 0x0000000aff007c0c */ /* 0x000fc8000bf05070 */
[----:B------:R-:W-:-:S13]  /*0ba0*/  ISETP.NE.AND.EX P0, PT, RZ, RZ, PT, P0 ;  /* 0x000000ffff00720c */ /* 0x000fda0003f05300 */
[----:B------:R-:W-:Y:S05]  /*0bb0*/  @!P0 EXIT ;  /* 0x000000000000894d */ /* 0x000fea0003800000 */
[----:B------:R-:W1:Y:S01]  /*0bc0*/  LDCU UR6, c[0x0][0x398] ;  /* 0x00007300ff0677ac */ /* 0x000e620008000800 */
[----:B------:R-:W-:-:S04]  /*0bd0*/  UISETP.GE.U32.AND UP0, UPT, UR10, 0x4, UPT ;  /* 0x000000040a00788c */ /* 0x000fc8000bf06070 */
[----:B------:R-:W-:Y:S02]  /*0be0*/  UISETP.GE.U32.AND.EX UP0, UPT, URZ, URZ, UPT, UP0 ;  /* 0x000000ffff00728c */ /* 0x000fe4000bf06100 */
[----:B-1----:R-:W-:-:S07]  /*0bf0*/  ULOP3.LUT UR6, UR6, 0x3, URZ, 0xc0, !UPT ;  /* 0x0000000306067892 */ /* 0x002fce000f8ec0ff */
[----:B------:R-:W-:Y:S05]  /*0c00*/  BRA.U !UP0, `(.L_x_18) ;  /* 0x0000000508387547 */ /* 0x000fea000b800000 */
[----:B------:R-:W1:Y:S01]  /*0c10*/  LDCU.64 UR10, c[0x0][0x380] ;  /* 0x00007000ff0a77ac */ /* 0x000e620008000a00 */
[----:B------:R-:W2:Y:S01]  /*0c20*/  LDG.E R0, desc[UR8][R12.64] ;  /* 0x000000080c007981 */ /* 0x000ea2000c1e1900 */
[----:B0-----:R-:W-:-:S04]  /*0c30*/  IADD3 R15, P0, PT, R8, UR4, RZ ;  /* 0x00000004080f7c10 */ /* 0x001fc8000ff1e0ff */
[----:B------:R-:W-:Y:S01]  /*0c40*/  IADD3.X R2, PT, PT, R4, UR5, RZ, P0, !PT ;  /* 0x0000000504027c10 */ /* 0x000fe200087fe4ff */
[----:B------:R-:W-:-:S03]  /*0c50*/  IMAD.SHL.U32 R14, R15, 0x4, RZ ;  /* 0x000000040f0e7824 */ /* 0x000fc600078e00ff */
[----:B------:R-:W-:Y:S02]  /*0c60*/  SHF.L.U64.HI R15, R15, 0x2, R2 ;  /* 0x000000020f0f7819 */ /* 0x000fe40000010202 */
[----:B-1----:R-:W-:-:S04]  /*0c70*/  IADD3 R16, P0, PT, R14, UR10, RZ ;  /* 0x0000000a0e107c10 */ /* 0x002fc8000ff1e0ff */
[----:B------:R-:W-:-:S05]  /*0c80*/  IADD3.X R17, PT, PT, R15, UR11, RZ, P0, !PT ;  /* 0x0000000b0f117c10 */ /* 0x000fca00087fe4ff */
[----:B------:R-:W3:Y:S01]  /*0c90*/  LDG.E R3, desc[UR8][R16.64] ;  /* 0x0000000810037981 */ /* 0x000ee2000c1e1900 */
[----:B------:R-:W-:Y:S01]  /*0ca0*/  BSSY.RECONVERGENT B2, `(.L_x_19) ;  /* 0x000000d000027945 */ /* 0x000fe20003800200 */
[----:B--2---:R-:W-:-:S04]  /*0cb0*/  I2FP.F32.S32 R0, R0 ;  /* 0x0000000000007245 */ /* 0x004fc80000201400 */
[----:B------:R-:W0:Y:S02]  /*0cc0*/  MUFU.RCP R5, R0 ;  /* 0x0000000000057308 */ /* 0x000e240000001000 */
[----:B0-----:R-:W-:-:S04]  /*0cd0*/  FFMA R2, -R0, R5, 1 ;  /* 0x3f80000000027423 */ /* 0x001fc80000000105 */
[----:B------:R-:W-:Y:S02]  /*0ce0*/  FFMA R2, R5, R2, R5 ;  /* 0x0000000205027223 */ /* 0x000fe40000000005 */
[----:B---3--:R-:W0:Y:S02]  /*0cf0*/  FCHK P0, R3, R0 ;  /* 0x0000000003007302 */ /* 0x008e240000000000 */
[----:B------:R-:W-:-:S04]  /*0d00*/  FFMA R5, R3, R2, RZ ;  /* 0x0000000203057223 */ /* 0x000fc800000000ff */
[----:B------:R-:W-:-:S04]  /*0d10*/  FFMA R6, -R0, R5, R3 ;  /* 0x0000000500067223 */ /* 0x000fc80000000103 */
[----:B------:R-:W-:Y:S01]  /*0d20*/  FFMA R5, R2, R6, R5 ;  /* 0x0000000602057223 */ /* 0x000fe20000000005 */
[----:B0-----:R-:W-:Y:S06]  /*0d30*/  @!P0 BRA `(.L_x_20) ;  /* 0x00000000000c8947 */ /* 0x001fec0003800000 */
[----:B------:R-:W-:-:S07]  /*0d40*/  MOV R2, 0xd60 ;  /* 0x00000d6000027802 */ /* 0x000fce0000000f00 */
[----:B------:R-:W-:Y:S05]  /*0d50*/  CALL.REL.NOINC `($__internal_0_$__cuda_sm3x_div_rn_noftz_f32_slowpath) ;  /* 0x0000000800307944 */ /* 0x000fea0003c00000 */
[----:B------:R-:W-:-:S07]  /*0d60*/  IMAD.MOV.U32 R5, RZ, RZ, R7 ;  /* 0x000000ffff057224 */ /* 0x000fce00078e0007 */
.L_x_20:
[----:B------:R-:W-:Y:S05]  /*0d70*/  BSYNC.RECONVERGENT B2 ;  /* 0x0000000000027941 */ /* 0x000fea0003800200 */
.L_x_19:
[----:B------:R-:W0:Y:S02]  /*0d80*/  LDCU.64 UR10, c[0x0][0x390] ;  /* 0x00007200ff0a77ac */ /* 0x000e240008000a00 */
[----:B0-----:R-:W-:-:S04]  /*0d90*/  IADD3 R14, P0, PT, R14, UR10, RZ ;  /* 0x0000000a0e0e7c10 */ /* 0x001fc8000ff1e0ff */
[----:B------:R-:W-:-:S05]  /*0da0*/  IADD3.X R15, PT, PT, R15, UR11, RZ, P0, !PT ;  /* 0x0000000b0f0f7c10 */ /* 0x000fca00087fe4ff */
        /* <DEDUP_REMOVED lines=15> */
.L_x_22:
[----:B------:R-:W-:Y:S05]  /*0ea0*/  BSYNC.RECONVERGENT B2 ;  /* 0x0000000000027941 */ /* 0x000fea0003800200 */
.L_x_21:
        /* <DEDUP_REMOVED lines=16> */
.L_x_24:
[----:B------:R-:W-:Y:S05]  /*0fb0*/  BSYNC.RECONVERGENT B2 ;  /* 0x0000000000027941 */ /* 0x000fea0003800200 */
.L_x_23:
        /* <DEDUP_REMOVED lines=15> */
.L_x_26:
[----:B------:R-:W-:Y:S05]  /*10b0*/  BSYNC.RECONVERGENT B2 ;  /* 0x0000000000027941 */ /* 0x000fea0003800200 */
.L_x_25:
[----:B------:R1:W-:Y:S01]  /*10c0*/  STG.E desc[UR8][R14.64+0xc], R7 ;  /* 0x00000c070e007986 */ /* 0x0003e2000c101908 */
[----:B------:R-:W-:-:S04]  /*10d0*/  UIADD3 UR4, UP0, UPT, UR4, 0x4, URZ ;  /* 0x0000000404047890 */ /* 0x000fc8000ff1e0ff */
[----:B------:R-:W-:-:S12]  /*10e0*/  UIADD3.X UR5, UPT, UPT, URZ, UR5, URZ, UP0, !UPT ;  /* 0x00000005ff057290 */ /* 0x000fd800087fe4ff */
.L_x_18:
[----:B------:R-:W-:-:S04]  /*10f0*/  ISETP.NE.U32.AND P0, PT, RZ, UR6, PT ;  /* 0x00000006ff007c0c */ /* 0x000fc8000bf05070 */
[----:B------:R-:W-:-:S13]  /*1100*/  ISETP.NE.AND.EX P0, PT, RZ, RZ, PT, P0 ;  /* 0x000000ffff00720c */ /* 0x000fda0003f05300 */
[----:B------:R-:W-:Y:S05]  /*1110*/  @!P0 EXIT ;  /* 0x000000000000894d */ /* 0x000fea0003800000 */
[----:B------:R-:W-:-:S04]  /*1120*/  UISETP.NE.U32.AND UP0, UPT, UR6, 0x1, UPT ;  /* 0x000000010600788c */ /* 0x000fc8000bf05070 */
[----:B------:R-:W-:-:S09]  /*1130*/  UISETP.NE.AND.EX UP0, UPT, URZ, URZ, UPT, UP0 ;  /* 0x000000ffff00728c */ /* 0x000fd2000bf05300 */
[----:B------:R-:W-:Y:S05]  /*1140*/  BRA.U !UP0, `(.L_x_27) ;  /* 0x0000000108b47547 */ /* 0x000fea000b800000 */
[----:B------:R-:W2:Y:S01]  /*1150*/  LDCU.64 UR6, c[0x0][0x380] ;  /* 0x00007000ff0677ac */ /* 0x000ea20008000a00 */
[----:B------:R-:W3:Y:S01]  /*1160*/  LDG.E R0, desc[UR8][R12.64] ;  /* 0x000000080c007981 */ /* 0x000ee2000c1e1900 */
[----:B01----:R-:W-:-:S04]  /*1170*/  IADD3 R15, P0, PT, R8, UR4, RZ ;  /* 0x00000004080f7c10 */ /* 0x003fc8000ff1e0ff */
[----:B------:R-:W-:Y:S02]  /*1180*/  IADD3.X R2, PT, PT, R4, UR5, RZ, P0, !PT ;  /* 0x0000000504027c10 */ /* 0x000fe400087fe4ff */
[C---:B------:R-:W-:Y:S02]  /*1190*/  SHF.L.U32 R14, R15.reuse, 0x2, RZ ;  /* 0x000000020f0e7819 */ /* 0x040fe400000006ff */
[----:B------:R-:W-:Y:S02]  /*11a0*/  SHF.L.U64.HI R15, R15, 0x2, R2 ;  /* 0x000000020f0f7819 */ /* 0x000fe40000010202 */
[----:B--2---:R-:W-:-:S04]  /*11b0*/  IADD3 R16, P0, PT, R14, UR6, RZ ;  /* 0x000000060e107c10 */ /* 0x004fc8000ff1e0ff */
[----:B------:R-:W-:-:S05]  /*11c0*/  IADD3.X R17, PT, PT, R15, UR7, RZ, P0, !PT ;  /* 0x000000070f117c10 */ /* 0x000fca00087fe4ff */
[----:B------:R-:W2:Y:S01]  /*11d0*/  LDG.E R3, desc[UR8][R16.64] ;  /* 0x0000000810037981 */ /* 0x000ea2000c1e1900 */
[----:B------:R-:W-:Y:S01]  /*11e0*/  BSSY.RECONVERGENT B2, `(.L_x_28) ;  /* 0x000000d000027945 */ /* 0x000fe20003800200 */
[----:B---3--:R-:W-:-:S04]  /*11f0*/  I2FP.F32.S32 R0, R0 ;  /* 0x0000000000007245 */ /* 0x008fc80000201400 */
[----:B------:R-:W0:Y:S02]  /*1200*/  MUFU.RCP R5, R0 ;  /* 0x0000000000057308 */ /* 0x000e240000001000 */
[----:B0-----:R-:W-:-:S04]  /*1210*/  FFMA R2, -R0, R5, 1 ;  /* 0x3f80000000027423 */ /* 0x001fc80000000105 */
[----:B------:R-:W-:Y:S02]  /*1220*/  FFMA R2, R5, R2, R5 ;  /* 0x0000000205027223 */ /* 0x000fe40000000005 */
[----:B--2---:R-:W0:Y:S02]  /*1230*/  FCHK P0, R3, R0 ;  /* 0x0000000003007302 */ /* 0x004e240000000000 */
[----:B------:R-:W-:-:S04]  /*1240*/  FFMA R5, R3, R2, RZ ;  /* 0x0000000203057223 */ /* 0x000fc800000000ff */
[----:B------:R-:W-:-:S04]  /*1250*/  FFMA R6, -R0, R5, R3 ;  /* 0x0000000500067223 */ /* 0x000fc80000000103 */
[----:B------:R-:W-:Y:S01]  /*1260*/  FFMA R5, R2, R6, R5 ;  /* 0x0000000602057223 */ /* 0x000fe20000000005 */
[----:B0-----:R-:W-:Y:S06]  /*1270*/  @!P0 BRA `(.L_x_29) ;  /* 0x00000000000c8947 */ /* 0x001fec0003800000 */
[----:B------:R-:W-:-:S07]  /*1280*/  MOV R2, 0x12a0 ;  /* 0x000012a000027802 */ /* 0x000fce0000000f00 */
[----:B------:R-:W-:Y:S05]  /*1290*/  CALL.REL.NOINC `($__internal_0_$__cuda_sm3x_div_rn_noftz_f32_slowpath) ;  /* 0x0000000000e07944 */ /* 0x000fea0003c00000 */
[----:B------:R-:W-:-:S07]  /*12a0*/  IMAD.MOV.U32 R5, RZ, RZ, R7 ;  /* 0x000000ffff057224 */ /* 0x000fce00078e0007 */
.L_x_29:
[----:B------:R-:W-:Y:S05]  /*12b0*/  BSYNC.RECONVERGENT B2 ;  /* 0x0000000000027941 */ /* 0x000fea0003800200 */
.L_x_28:
        /* <DEDUP_REMOVED lines=18> */
.L_x_31:
[----:B------:R-:W-:Y:S05]  /*13e0*/  BSYNC.RECONVERGENT B2 ;  /* 0x0000000000027941 */ /* 0x000fea0003800200 */
.L_x_30:
[----:B------:R2:W-:Y:S01]  /*13f0*/  STG.E desc[UR8][R14.64+0x4], R7 ;  /* 0x000004070e007986 */ /* 0x0005e2000c101908 */
[----:B------:R-:W-:-:S04]  /*1400*/  UIADD3 UR4, UP0, UPT, UR4, 0x2, URZ ;  /* 0x0000000204047890 */ /* 0x000fc8000ff1e0ff */
[----:B------:R-:W-:-:S12]  /*1410*/  UIADD3.X UR5, UPT, UPT, URZ, UR5, URZ, UP0, !UPT ;  /* 0x00000005ff057290 */ /* 0x000fd800087fe4ff */
.L_x_27:
[----:B------:R-:W3:Y:S02]  /*1420*/  LDC R0, c[0x0][0x398] ;  /* 0x0000e600ff007b82 */ /* 0x000ee40000000800 */
[----:B---3--:R-:W-:-:S04]  /*1430*/  LOP3.LUT R0, R0, 0x1, RZ, 0xc0, !PT ;  /* 0x0000000100007812 */ /* 0x008fc800078ec0ff */
[----:B------:R-:W-:-:S04]  /*1440*/  ISETP.NE.U32.AND P0, PT, R0, 0x1, PT ;  /* 0x000000010000780c */ /* 0x000fc80003f05070 */
[----:B------:R-:W-:-:S13]  /*1450*/  ISETP.NE.U32.AND.EX P0, PT, RZ, RZ, PT, P0 ;  /* 0x000000ffff00720c */ /* 0x000fda0003f05100 */
[----:B------:R-:W-:Y:S05]  /*1460*/  @P0 EXIT ;  /* 0x000000000000094d */ /* 0x000fea0003800000 */
[----:B------:R-:W3:Y:S01]  /*1470*/  LDCU.64 UR6, c[0x0][0x380] ;  /* 0x00007000ff0677ac */ /* 0x000ee20008000a00 */
[----:B------:R-:W4:Y:S01]  /*1480*/  LDG.E R12, desc[UR8][R12.64] ;  /* 0x000000080c0c7981 */ /* 0x000f22000c1e1900 */
[----:B------:R-:W-:-:S04]  /*1490*/  IADD3 R8, P0, PT, R8, UR4, RZ ;  /* 0x0000000408087c10 */ /* 0x000fc8000ff1e0ff */
[----:B------:R-:W-:Y:S01]  /*14a0*/  IADD3.X R3, PT, PT, R4, UR5, RZ, P0, !PT ;  /* 0x0000000504037c10 */ /* 0x000fe200087fe4ff */
[----:B------:R-:W-:-:S03]  /*14b0*/  IMAD.SHL.U32 R4, R8, 0x4, RZ ;  /* 0x0000000408047824 */ /* 0x000fc600078e00ff */
[----:B------:R-:W-:Y:S02]  /*14c0*/  SHF.L.U64.HI R8, R8, 0x2, R3 ;  /* 0x0000000208087819 */ /* 0x000fe40000010203 */
[----:B---3--:R-:W-:-:S04]  /*14d0*/  IADD3 R2, P0, PT, R4, UR6, RZ ;  /* 0x0000000604027c10 */ /* 0x008fc8000ff1e0ff */
[----:B------:R-:W-:-:S06]  /*14e0*/  IADD3.X R3, PT, PT, R8, UR7, RZ, P0, !PT ;  /* 0x0000000708037c10 */ /* 0x000fcc00087fe4ff */
[----:B------:R-:W3:Y:S01]  /*14f0*/  LDG.E R3, desc[UR8][R2.64] ;  /* 0x0000000802037981 */ /* 0x000ee2000c1e1900 */
[----:B------:R-:W-:Y:S01]  /*1500*/  BSSY.RECONVERGENT B2, `(.L_x_32) ;  /* 0x000000c000027945 */ /* 0x000fe20003800200 */
[----:B----4-:R-:W-:-:S04]  /*1510*/  I2FP.F32.S32 R0, R12 ;  /* 0x0000000c00007245 */ /* 0x010fc80000201400 */
[----:B------:R-:W4:Y:S02]  /*1520*/  MUFU.RCP R5, R0 ;  /* 0x0000000000057308 */ /* 0x000f240000001000 */
[----:B----4-:R-:W-:-:S04]  /*1530*/  FFMA R6, -R0, R5, 1 ;  /* 0x3f80000000067423 */ /* 0x010fc80000000105 */
[----:B------:R-:W-:Y:S02]  /*1540*/  FFMA R6, R5, R6, R5 ;  /* 0x0000000605067223 */ /* 0x000fe40000000005 */
[----:B---3--:R-:W3:Y:S02]  /*1550*/  FCHK P0, R3, R0 ;  /* 0x0000000003007302 */ /* 0x008ee40000000000 */
[----:B------:R-:W-:-:S04]  /*1560*/  FFMA R5, R3, R6, RZ ;  /* 0x0000000603057223 */ /* 0x000fc800000000ff */
[----:B012---:R-:W-:-:S04]  /*1570*/  FFMA R7, -R0, R5, R3 ;  /* 0x0000000500077223 */ /* 0x007fc80000000103 */
[----:B------:R-:W-:Y:S01]  /*1580*/  FFMA R7, R6, R7, R5 ;  /* 0x0000000706077223 */ /* 0x000fe20000000005 */
[----:B---3--:R-:W-:Y:S06]  /*1590*/  @!P0 BRA `(.L_x_33) ;  /* 0x0000000000088947 */ /* 0x008fec0003800000 */
[----:B------:R-:W-:-:S07]  /*15a0*/  MOV R2, 0x15c0 ;  /* 0x000015c000027802 */ /* 0x000fce0000000f00 */
[----:B------:R-:W-:Y:S05]  /*15b0*/  CALL.REL.NOINC `($__internal_0_$__cuda_sm3x_div_rn_noftz_f32_slowpath) ;  /* 0x0000000000187944 */ /* 0x000fea0003c00000 */
.L_x_33:
[----:B------:R-:W-:Y:S05]  /*15c0*/  BSYNC.RECONVERGENT B2 ;  /* 0x0000000000027941 */ /* 0x000fea0003800200 */
.L_x_32:
[----:B------:R-:W0:Y:S02]  /*15d0*/  LDCU.64 UR4, c[0x0][0x390] ;  /* 0x00007200ff0477ac */ /* 0x000e240008000a00 */
[----:B0-----:R-:W-:-:S04]  /*15e0*/  IADD3 R4, P0, PT, R4, UR4, RZ ;  /* 0x0000000404047c10 */ /* 0x001fc8000ff1e0ff */
[----:B------:R-:W-:-:S05]  /*15f0*/  IADD3.X R5, PT, PT, R8, UR5, RZ, P0, !PT ;  /* 0x0000000508057c10 */ /* 0x000fca00087fe4ff */
[----:B------:R-:W-:Y:S01]  /*1600*/  STG.E desc[UR8][R4.64], R7 ;  /* 0x0000000704007986 */ /* 0x000fe2000c101908 */
[----:B------:R-:W-:Y:S05]  /*1610*/  EXIT ;  /* 0x000000000000794d */ /* 0x000fea0003800000 */
        .weak           $__internal_0_$__cuda_sm3x_div_rn_noftz_f32_slowpath
        .type           $__internal_0_$__cuda_sm3x_div_rn_noftz_f32_slowpath,@function
        .size           $__internal_0_$__cuda_sm3x_div_rn_noftz_f32_slowpath,(.L_x_73 - $__internal_0_$__cuda_sm3x_div_rn_noftz_f32_slowpath)
$__internal_0_$__cuda_sm3x_div_rn_noftz_f32_slowpath:
[----:B------:R-:W-:Y:S01]  /*1620*/  SHF.R.U32.HI R5, RZ, 0x17, R0 ;  /* 0x00000017ff057819 */ /* 0x000fe20000011600 */
[----:B------:R-:W-:Y:S01]  /*1630*/  BSSY.RECONVERGENT B0, `(.L_x_34) ;  /* 0x0000062000007945 */ /* 0x000fe20003800200 */
[----:B------:R-:W-:Y:S02]  /*1640*/  SHF.R.U32.HI R7, RZ, 0x17, R3 ;  /* 0x00000017ff077819 */ /* 0x000fe40000011603 */
[----:B------:R-:W-:Y:S02]  /*1650*/  LOP3.LUT R5, R5, 0xff, RZ, 0xc0, !PT ;  /* 0x000000ff05057812 */ /* 0x000fe400078ec0ff */
[----:B------:R-:W-:-:S03]  /*1660*/  LOP3.LUT R7, R7, 0xff, RZ, 0xc0, !PT ;  /* 0x000000ff07077812 */ /* 0x000fc600078ec0ff */
[----:B------:R-:W-:Y:S02]  /*1670*/  VIADD R10, R5, 0xffffffff ;  /* 0xffffffff050a7836 */ /* 0x000fe40000000000 */
[----:B------:R-:W-:-:S03]  /*1680*/  VIADD R11, R7, 0xffffffff ;  /* 0xffffffff070b7836 */ /* 0x000fc60000000000 */
[----:B------:R-:W-:-:S04]  /*1690*/  ISETP.GT.U32.AND P0, PT, R10, 0xfd, PT ;  /* 0x000000fd0a00780c */ /* 0x000fc80003f04070 */
[----:B------:R-:W-:-:S13]  /*16a0*/  ISETP.GT.U32.OR P0, PT, R11, 0xfd, P0 ;  /* 0x000000fd0b00780c */ /* 0x000fda0000704470 */
[----:B------:R-:W-:Y:S01]  /*16b0*/  @!P0 IMAD.MOV.U32 R6, RZ, RZ, RZ ;  /* 0x000000ffff068224 */ /* 0x000fe200078e00ff */
[----:B------:R-:W-:Y:S06]  /*16c0*/  @!P0 BRA `(.L_x_35) ;  /* 0x00000000005c8947 */ /* 0x000fec0003800000 */
[----:B------:R-:W-:Y:S02]  /*16d0*/  FSETP.GTU.FTZ.AND P0, PT, |R3|, +INF , PT ;  /* 0x7f8000000300780b */ /* 0x000fe40003f1c200 */
[----:B------:R-:W-:-:S04]  /*16e0*/  FSETP.GTU.FTZ.AND P1, PT, |R0|, +INF , PT ;  /* 0x7f8000000000780b */ /* 0x000fc80003f3c200 */
[----:B------:R-:W-:-:S13]  /*16f0*/  PLOP3.LUT P0, PT, P0, P1, PT, 0xf8, 0x8f ;  /* 0x00000000008f781c */ /* 0x000fda0000703f70 */
[----:B------:R-:W-:Y:S05]  /*1700*/  @P0 BRA `(.L_x_36) ;  /* 0x00000004004c0947 */ /* 0x000fea0003800000 */
[----:B------:R-:W-:-:S13]  /*1710*/  LOP3.LUT P0, RZ, R0, 0x7fffffff, R3, 0xc8, !PT ;  /* 0x7fffffff00ff7812 */ /* 0x000fda000780c803 */
[----:B------:R-:W-:Y:S05]  /*1720*/  @!P0 BRA `(.L_x_37) ;  /* 0x00000004003c8947 */ /* 0x000fea0003800000 */
[C---:B------:R-:W-:Y:S02]  /*1730*/  FSETP.NEU.FTZ.AND P2, PT, |R3|.reuse, +INF , PT ;  /* 0x7f8000000300780b */ /* 0x040fe40003f5d200 */
[----:B------:R-:W-:Y:S02]  /*1740*/  FSETP.NEU.FTZ.AND P1, PT, |R0|, +INF , PT ;  /* 0x7f8000000000780b */ /* 0x000fe40003f3d200 */
[----:B------:R-:W-:-:S11]  /*1750*/  FSETP.NEU.FTZ.AND P0, PT, |R3|, +INF , PT ;  /* 0x7f8000000300780b */ /* 0x000fd60003f1d200 */
[----:B------:R-:W-:Y:S05]  /*1760*/  @!P1 BRA !P2, `(.L_x_37) ;  /* 0x00000004002c9947 */ /* 0x000fea0005000000 */
[----:B------:R-:W-:-:S04]  /*1770*/  LOP3.LUT P2, RZ, R3, 0x7fffffff, RZ, 0xc0, !PT ;  /* 0x7fffffff03ff7812 */ /* 0x000fc8000784c0ff */
[----:B------:R-:W-:-:S13]  /*1780*/  PLOP3.LUT P1, PT, P1, P2, PT, 0x2f, 0xf2 ;  /* 0x0000000000f2781c */ /* 0x000fda0000f24577 */
[----:B------:R-:W-:Y:S05]  /*1790*/  @P1 BRA `(.L_x_38) ;  /* 0x0000000400181947 */ /* 0x000fea0003800000 */
[----:B------:R-:W-:-:S04]  /*17a0*/  LOP3.LUT P1, RZ, R0, 0x7fffffff, RZ, 0xc0, !PT ;  /* 0x7fffffff00ff7812 */ /* 0x000fc8000782c0ff */
[----:B------:R-:W-:-:S13]  /*17b0*/  PLOP3.LUT P0, PT, P0, P1, PT, 0x2f, 0xf2 ;  /* 0x0000000000f2781c */ /* 0x000fda0000702577 */
[----:B------:R-:W-:Y:S05]  /*17c0*/  @P0 BRA `(.L_x_39) ;  /* 0x0000000400000947 */ /* 0x000fea0003800000 */
[----:B------:R-:W-:Y:S02]  /*17d0*/  ISETP.GE.AND P0, PT, R11, RZ, PT ;  /* 0x000000ff0b00720c */ /* 0x000fe40003f06270 */
[----:B------:R-:W-:-:S11]  /*17e0*/  ISETP.GE.AND P1, PT, R10, RZ, PT ;  /* 0x000000ff0a00720c */ /* 0x000fd60003f26270 */
[----:B------:R-:W-:Y:S01]  /*17f0*/  @P0 MOV R6, RZ ;  /* 0x000000ff00060202 */ /* 0x000fe20000000f00 */
[----:B------:R-:W-:Y:S02]  /*1800*/  @!P0 IMAD.MOV.U32 R6, RZ, RZ, -0x40 ;  /* 0xffffffc0ff068424 */ /* 0x000fe400078e00ff */
[----:B------:R-:W-:Y:S01]  /*1810*/  @!P0 FFMA R3, R3, 1.84467440737095516160e+19, RZ ;  /* 0x5f80000003038823 */ /* 0x000fe200000000ff */
[----:B------:R-:W-:Y:S01]  /*1820*/  @!P1 FFMA R0, R0, 1.84467440737095516160e+19, RZ ;  /* 0x5f80000000009823 */ /* 0x000fe200000000ff */
[----:B------:R-:W-:-:S07]  /*1830*/  @!P1 VIADD R6, R6, 0x40 ;  /* 0x0000004006069836 */ /* 0x000fce0000000000 */
.L_x_35:
[----:B------:R-:W-:Y:S01]  /*1840*/  LEA R19, R5, 0xc0800000, 0x17 ;  /* 0xc080000005137811 */ /* 0x000fe200078eb8ff */
[----:B------:R-:W-:Y:S01]  /*1850*/  VIADD R18, R7, 0xffffff81 ;  /* 0xffffff8107127836 */ /* 0x000fe20000000000 */
[----:B------:R-:W-:Y:S03]  /*1860*/  BSSY.RECONVERGENT B1, `(.L_x_40) ;  /* 0x0000035000017945 */ /* 0x000fe60003800200 */
[----:B------:R-:W-:Y:S01]  /*1870*/  IMAD.IADD R19, R0, 0x1, -R19 ;  /* 0x0000000100137824 */ /* 0x000fe200078e0a13 */
[C---:B------:R-:W-:Y:S01]  /*1880*/  IADD3 R5, PT, PT, R18.reuse, 0x7f, -R5 ;  /* 0x0000007f12057810 */ /* 0x040fe20007ffe805 */
[----:B------:R-:W-:Y:S02]  /*1890*/  IMAD R0, R18, -0x800000, R3 ;  /* 0xff80000012007824 */ /* 0x000fe400078e0203 */
[----:B------:R-:W0:Y:S01]  /*18a0*/  MUFU.RCP R10, R19 ;  /* 0x00000013000a7308 */ /* 0x000e220000001000 */
[----:B------:R-:W-:Y:S01]  /*18b0*/  FADD.FTZ R11, -R19, -RZ ;  /* 0x800000ff130b7221 */ /* 0x000fe20000010100 */
[----:B------:R-:W-:-:S03]  /*18c0*/  IADD3 R5, PT, PT, R5, R6, RZ ;  /* 0x0000000605057210 */ /* 0x000fc60007ffe0ff */
[----:B0-----:R-:W-:-:S04]  /*18d0*/  FFMA R7, R10, R11, 1 ;  /* 0x3f8000000a077423 */ /* 0x001fc8000000000b */
[----:B------:R-:W-:-:S04]  /*18e0*/  FFMA R7, R10, R7, R10 ;  /* 0x000000070a077223 */ /* 0x000fc8000000000a */
[----:B------:R-:W-:-:S04]  /*18f0*/  FFMA R10, R0, R7, RZ ;  /* 0x00000007000a7223 */ /* 0x000fc800000000ff */
[----:B------:R-:W-:-:S04]  /*1900*/  FFMA R3, R11, R10, R0 ;  /* 0x0000000a0b037223 */ /* 0x000fc80000000000 */
[----:B------:R-:W-:-:S04]  /*1910*/  FFMA R10, R7, R3, R10 ;  /* 0x00000003070a7223 */ /* 0x000fc8000000000a */
[----:B------:R-:W-:-:S04]  /*1920*/  FFMA R11, R11, R10, R0 ;  /* 0x0000000a0b0b7223 */ /* 0x000fc80000000000 */
[----:B------:R-:W-:-:S05]  /*1930*/  FFMA R0, R7, R11, R10 ;  /* 0x0000000b07007223 */ /* 0x000fca000000000a */
[----:B------:R-:W-:-:S04]  /*1940*/  SHF.R.U32.HI R3, RZ, 0x17, R0 ;  /* 0x00000017ff037819 */ /* 0x000fc80000011600 */
[----:B------:R-:W-:-:S05]  /*1950*/  LOP3.LUT R6, R3, 0xff, RZ, 0xc0, !PT ;  /* 0x000000ff03067812 */ /* 0x000fca00078ec0ff */
[----:B------:R-:W-:-:S04]  /*1960*/  IMAD.IADD R3, R6, 0x1, R5 ;  /* 0x0000000106037824 */ /* 0x000fc800078e0205 */
[----:B------:R-:W-:-:S05]  /*1970*/  VIADD R6, R3, 0xffffffff ;  /* 0xffffffff03067836 */ /* 0x000fca0000000000 */
[----:B------:R-:W-:-:S13]  /*1980*/  ISETP.GE.U32.AND P0, PT, R6, 0xfe, PT ;  /* 0x000000fe0600780c */ /* 0x000fda0003f06070 */
[----:B------:R-:W-:Y:S05]  /*1990*/  @!P0 BRA `(.L_x_41) ;  /* 0x0000000000808947 */ /* 0x000fea0003800000 */
[----:B------:R-:W-:-:S13]  /*19a0*/  ISETP.GT.AND P0, PT, R3, 0xfe, PT ;  /* 0x000000fe0300780c */ /* 0x000fda0003f04270 */
[----:B------:R-:W-:Y:S05]  /*19b0*/  @P0 BRA `(.L_x_42) ;  /* 0x00000000006c0947 */ /* 0x000fea0003800000 */
[----:B------:R-:W-:-:S13]  /*19c0*/  ISETP.GE.AND P0, PT, R3, 0x1, PT ;  /* 0x000000010300780c */ /* 0x000fda0003f06270 */
[----:B------:R-:W-:Y:S05]  /*19d0*/  @P0 BRA `(.L_x_43) ;  /* 0x0000000000740947 */ /* 0x000fea0003800000 */
[----:B------:R-:W-:Y:S02]  /*19e0*/  ISETP.GE.AND P0, PT, R3, -0x18, PT ;  /* 0xffffffe80300780c */ /* 0x000fe40003f06270 */
[----:B------:R-:W-:-:S11]  /*19f0*/  LOP3.LUT R0, R0, 0x80000000, RZ, 0xc0, !PT ;  /* 0x8000000000007812 */ /* 0x000fd600078ec0ff */
[----:B------:R-:W-:Y:S05]  /*1a00*/  @!P0 BRA `(.L_x_43) ;  /* 0x0000000000688947 */ /* 0x000fea0003800000 */
[CCC-:B------:R-:W-:Y:S01]  /*1a10*/  FFMA.RZ R5, R7.reuse, R11.reuse, R10.reuse ;  /* 0x0000000b07057223 */ /* 0x1c0fe2000000c00a */
[CCC-:B------:R-:W-:Y:S01]  /*1a20*/  FFMA.RP R6, R7.reuse, R11.reuse, R10.reuse ;  /* 0x0000000b07067223 */ /* 0x1c0fe2000000800a */
[----:B------:R-:W-:Y:S01]  /*1a30*/  FFMA.RM R11, R7, R11, R10 ;  /* 0x0000000b070b7223 */ /* 0x000fe2000000400a */
[C---:B------:R-:W-:Y:S01]  /*1a40*/  VIADD R7, R3.reuse, 0x20 ;  /* 0x0000002003077836 */ /* 0x040fe20000000000 */
[----:B------:R-:W-:Y:S02]  /*1a50*/  ISETP.NE.AND P2, PT, R3, RZ, PT ;  /* 0x000000ff0300720c */ /* 0x000fe40003f45270 */
[----:B------:R-:W-:Y:S02]  /*1a60*/  LOP3.LUT R5, R5, 0x7fffff, RZ, 0xc0, !PT ;  /* 0x007fffff05057812 */ /* 0x000fe400078ec0ff */
[----:B------:R-:W-:Y:S01]  /*1a70*/  ISETP.NE.AND P1, PT, R3, RZ, PT ;  /* 0x000000ff0300720c */ /* 0x000fe20003f25270 */
[----:B------:R-:W-:Y:S01]  /*1a80*/  IMAD.MOV R3, RZ, RZ, -R3 ;  /* 0x000000ffff037224 */ /* 0x000fe200078e0a03 */
[----:B------:R-:W-:-:S02]  /*1a90*/  LOP3.LUT R10, R5, 0x800000, RZ, 0xfc, !PT ;  /* 0x00800000050a7812 */ /* 0x000fc400078efcff */
[----:B------:R-:W-:Y:S02]  /*1aa0*/  FSETP.NEU.FTZ.AND P0, PT, R6, R11, PT ;  /* 0x0000000b0600720b */ /* 0x000fe40003f1d000 */
[----:B------:R-:W-:Y:S02]  /*1ab0*/  SHF.L.U32 R7, R10, R7, RZ ;  /* 0x000000070a077219 */ /* 0x000fe400000006ff */
[----:B------:R-:W-:Y:S02]  /*1ac0*/  SEL R3, R3, RZ, P2 ;  /* 0x000000ff03037207 */ /* 0x000fe40001000000 */
[----:B------:R-:W-:Y:S02]  /*1ad0*/  ISETP.NE.AND P1, PT, R7, RZ, P1 ;  /* 0x000000ff0700720c */ /* 0x000fe40000f25270 */
[----:B------:R-:W-:Y:S02]  /*1ae0*/  SHF.R.U32.HI R10, RZ, R3, R10 ;  /* 0x00000003ff0a7219 */ /* 0x000fe4000001160a */
[----:B------:R-:W-:-:S02]  /*1af0*/  PLOP3.LUT P0, PT, P0, P1, PT, 0xf8, 0x8f ;  /* 0x00000000008f781c */ /* 0x000fc40000703f70 */
[----:B------:R-:W-:Y:S02]  /*1b00*/  SHF.R.U32.HI R3, RZ, 0x1, R10 ;  /* 0x00000001ff037819 */ /* 0x000fe4000001160a */
[----:B------:R-:W-:-:S04]  /*1b10*/  SEL R6, RZ, 0x1, !P0 ;  /* 0x00000001ff067807 */ /* 0x000fc80004000000 */
[----:B------:R-:W-:-:S04]  /*1b20*/  LOP3.LUT R5, R6, 0x1, R3, 0xf8, !PT ;  /* 0x0000000106057812 */ /* 0x000fc800078ef803 */
[----:B------:R-:W-:-:S04]  /*1b30*/  LOP3.LUT R10, R5, R10, RZ, 0xc0, !PT ;  /* 0x0000000a050a7212 */ /* 0x000fc800078ec0ff */
[----:B------:R-:W-:-:S04]  /*1b40*/  IADD3 R3, PT, PT, R3, R10, RZ ;  /* 0x0000000a03037210 */ /* 0x000fc80007ffe0ff */
[----:B------:R-:W-:Y:S01]  /*1b50*/  LOP3.LUT R0, R3, R0, RZ, 0xfc, !PT ;  /* 0x0000000003007212 */ /* 0x000fe200078efcff */
[----:B------:R-:W-:Y:S06]  /*1b60*/  BRA `(.L_x_43) ;  /* 0x0000000000107947 */ /* 0x000fec0003800000 */
.L_x_42:
[----:B------:R-:W-:-:S04]  /*1b70*/  LOP3.LUT R0, R0, 0x80000000, RZ, 0xc0, !PT ;  /* 0x8000000000007812 */ /* 0x000fc800078ec0ff */
[----:B------:R-:W-:Y:S01]  /*1b80*/  LOP3.LUT R0, R0, 0x7f800000, RZ, 0xfc, !PT ;  /* 0x7f80000000007812 */ /* 0x000fe200078efcff */
[----:B------:R-:W-:Y:S06]  /*1b90*/  BRA `(.L_x_43) ;  /* 0x0000000000047947 */ /* 0x000fec0003800000 */
.L_x_41:
[----:B------:R-:W-:-:S07]  /*1ba0*/  IMAD R0, R5, 0x800000, R0 ;  /* 0x0080000005007824 */ /* 0x000fce00078e0200 */
.L_x_43:
[----:B------:R-:W-:Y:S05]  /*1bb0*/  BSYNC.RECONVERGENT B1 ;  /* 0x0000000000017941 */ /* 0x000fea0003800200 */
.L_x_40:
[----:B------:R-:W-:Y:S05]  /*1bc0*/  BRA `(.L_x_44) ;  /* 0x0000000000207947 */ /* 0x000fea0003800000 */
.L_x_39:
[----:B------:R-:W-:-:S04]  /*1bd0*/  LOP3.LUT R0, R0, 0x80000000, R3, 0x48, !PT ;  /* 0x8000000000007812 */ /* 0x000fc800078e4803 */
[----:B------:R-:W-:Y:S01]  /*1be0*/  LOP3.LUT R0, R0, 0x7f800000, RZ, 0xfc, !PT ;  /* 0x7f80000000007812 */ /* 0x000fe200078efcff */
[----:B------:R-:W-:Y:S06]  /*1bf0*/  BRA `(.L_x_44) ;  /* 0x0000000000147947 */ /* 0x000fec0003800000 */
.L_x_38:
[----:B------:R-:W-:Y:S01]  /*1c00*/  LOP3.LUT R0, R0, 0x80000000, R3, 0x48, !PT ;  /* 0x8000000000007812 */ /* 0x000fe200078e4803 */
[----:B------:R-:W-:Y:S06]  /*1c10*/  BRA `(.L_x_44) ;  /* 0x00000000000c7947 */ /* 0x000fec0003800000 */
.L_x_37:
[----:B------:R-:W0:Y:S01]  /*1c20*/  MUFU.RSQ R0, -QNAN ;  /* 0xffc0000000007908 */ /* 0x000e220000001400 */
[----:B------:R-:W-:Y:S05]  /*1c30*/  BRA `(.L_x_44) ;  /* 0x0000000000047947 */ /* 0x000fea0003800000 */
.L_x_36:
[----:B------:R-:W-:-:S07]  /*1c40*/  FADD.FTZ R0, R3, R0 ;  /* 0x0000000003007221 */ /* 0x000fce0000010000 */
.L_x_44:
[----:B------:R-:W-:Y:S05]  /*1c50*/  BSYNC.RECONVERGENT B0 ;  /* 0x0000000000007941 */ /* 0x000fea0003800200 */
.L_x_34:
[----:B------:R-:W-:Y:S02]  /*1c60*/  IMAD.MOV.U32 R3, RZ, RZ, 0x0 ;  /* 0x00000000ff037424 */ /* 0x000fe400078e00ff */
[----:B0-----:R-:W-:Y:S02]  /*1c70*/  IMAD.MOV.U32 R7, RZ, RZ, R0 ;  /* 0x000000ffff077224 */ /* 0x001fe400078e0000 */
[----:B------:R-:W-:Y:S05]  /*1c80*/  RET.REL.NODEC R2 `(_Z13update_kernelPKfPKiPfmi) ;  /* 0xffffffe002dc7950 */ /* 0x000fea0003c3ffff */
.L_x_45:
[----:B------:R-:W-:-:S00]  /*1c90*/  BRA `(.L_x_45) ;  /* 0xfffffffc00fc7947 */ /* 0x000fc0000383ffff */
[----:B------:R-:W-:-:S00]  /*1ca0*/  NOP ;  /* 0x0000000000007918 */ /* 0x000fc00000000000 */
        /* <DEDUP_REMOVED lines=13> */
.L_x_73:


//--------------------- .text._Z13reduce_kernelPKfPKiPfPimmi --------------------------
	.section	.text._Z13reduce_kernelPKfPKiPfPimmi,"ax",@progbits
	.align	128
        .global         _Z13reduce_kernelPKfPKiPfPimmi
        .type           _Z13reduce_kernelPKfPKiPfPimmi,@function
        .size           _Z13reduce_kernelPKfPKiPfPimmi,(.L_x_75 - _Z13reduce_kernelPKfPKiPfPimmi)
        .other          _Z13reduce_kernelPKfPKiPfPimmi,@"STO_CUDA_ENTRY STV_DEFAULT"
_Z13reduce_kernelPKfPKiPfPimmi:
.text._Z13reduce_kernelPKfPKiPfPimmi:
[----:B------:R-:W-:Y:S01]  /*0000*/  LDC R1, c[0x0][0x37c] ;  /* 0x0000df00ff017b82 */ /* 0x000fe20000000800 */
[----:B------:R-:W0:Y:S07]  /*0010*/  S2R R0, SR_TID.X ;  /* 0x0000000000007919 */ /* 0x000e2e0000002100 */
[----:B------:R-:W0:Y:S01]  /*0020*/  S2UR UR4, SR_CTAID.X ;  /* 0x00000000000479c3 */ /* 0x000e220000002500 */
[----:B------:R-:W1:Y:S07]  /*0030*/  LDCU.64 UR10, c[0x0][0x3a0] ;  /* 0x00007400ff0a77ac */ /* 0x000e6e0008000a00 */
[----:B------:R-:W0:Y:S02]  /*0040*/  LDC R7, c[0x0][0x360] ;  /* 0x0000d800ff077b82 */ /* 0x000e240000000800 */
[----:B0-----:R-:W-:-:S05]  /*0050*/  IMAD R0, R7, UR4, R0 ;  /* 0x0000000407007c24 */ /* 0x001fca000f8e0200 */
[----:B-1----:R-:W-:-:S04]  /*0060*/  ISETP.GE.U32.AND P0, PT, R0, UR10, PT ;  /* 0x0000000a00007c0c */ /* 0x002fc8000bf06070 */
[----:B------:R-:W-:-:S13]  /*0070*/  ISETP.GE.U32.AND.EX P0, PT, RZ, UR11, PT, P0 ;  /* 0x0000000bff007c0c */ /* 0x000fda000bf06100 */
[----:B------:R-:W-:Y:S05]  /*0080*/  @P0 EXIT ;  /* 0x000000000000094d */ /* 0x000fea0003800000 */
[----:B------:R-:W0:Y:S01]  /*0090*/  LDCU.64 UR6, c[0x0][0x3a8] ;  /* 0x00007500ff0677ac */ /* 0x000e220008000a00 */
[----:B------:R-:W1:Y:S01]  /*00a0*/  LDC.64 R10, c[0x0][0x398] ;  /* 0x0000e600ff0a7b82 */ /* 0x000e620000000a00 */
[----:B------:R-:W-:Y:S01]  /*00b0*/  IMAD.MOV.U32 R5, RZ, RZ, RZ ;  /* 0x000000ffff057224 */ /* 0x000fe200078e00ff */
[----:B------:R-:W2:Y:S01]  /*00c0*/  LDCU UR4, c[0x0][0x370] ;  /* 0x00006e00ff0477ac */ /* 0x000ea20008000800 */
[----:B------:R-:W3:Y:S01]  /*00d0*/  LDCU.64 UR8, c[0x0][0x358] ;  /* 0x00006b00ff0877ac */ /* 0x000ee20008000a00 */
[----:B------:R-:W4:Y:S01]  /*00e0*/  LDCU.64 UR12, c[0x0][0x388] ;  /* 0x00007100ff0c77ac */ /* 0x000f220008000a00 */
[----:B0-----:R-:W-:-:S04]  /*00f0*/  UISETP.NE.U32.AND UP0, UPT, UR6, URZ, UPT ;  /* 0x000000ff0600728c */ /* 0x001fc8000bf05070 */
[----:B------:R-:W-:Y:S01]  /*0100*/  UISETP.NE.AND.EX UP0, UPT, UR7, URZ, UPT, UP0 ;  /* 0x000000ff0700728c */ /* 0x000fe2000bf05300 */
[----:B--2---:R-:W-:-:S08]  /*0110*/  IMAD R7, R7, UR4, RZ ;  /* 0x0000000407077c24 */ /* 0x004fd0000f8e02ff */
[----:B---34-:R-:W-:Y:S05]  /*0120*/  BRA.U UP0, `(.L_x_46) ;  /* 0x0000000100307547 */ /* 0x018fea000b800000 */
.L_x_47:
[----:B------:R-:W-:-:S04]  /*0130*/  LEA R8, P0, R0, UR12, 0x2 ;  /* 0x0000000c00087c11 */ /* 0x000fc8000f8010ff */
[----:B------:R-:W-:-:S05]  /*0140*/  LEA.HI.X R9, R0, UR13, R5, 0x2, P0 ;  /* 0x0000000d00097c11 */ /* 0x000fca00080f1405 */
[----:B0-----:R-:W1:Y:S01]  /*0150*/  LDG.E R3, desc[UR8][R8.64] ;  /* 0x0000000808037981 */ /* 0x001e62000c1e1900 */
[----:B------:R-:W-:Y:S01]  /*0160*/  IADD3 R0, P0, PT, R7, R0, RZ ;  /* 0x0000000007007210 */ /* 0x000fe20007f1e0ff */
[----:B------:R-:W-:-:S03]  /*0170*/  IMAD.MOV.U32 R13, RZ, RZ, 0x1 ;  /* 0x00000001ff0d7424 */ /* 0x000fc600078e00ff */
[----:B------:R-:W-:Y:S02]  /*0180*/  IADD3.X R5, PT, PT, RZ, R5, RZ, P0, !PT ;  /* 0x00000005ff057210 */ /* 0x000fe400007fe4ff */
[----:B------:R-:W-:-:S04]  /*0190*/  ISETP.GE.U32.AND P0, PT, R0, UR10, PT ;  /* 0x0000000a00007c0c */ /* 0x000fc8000bf06070 */
[----:B------:R-:W-:Y:S01]  /*01a0*/  ISETP.GE.U32.AND.EX P0, PT, R5, UR11, PT, P0 ;  /* 0x0000000b05007c0c */ /* 0x000fe2000bf06100 */
[----:B-1----:R-:W-:-:S05]  /*01b0*/  IMAD.WIDE R2, R3, 0x4, R10 ;  /* 0x0000000403027825 */ /* 0x002fca00078e020a */
[----:B------:R0:W-:Y:S07]  /*01c0*/  REDG.E.ADD.STRONG.GPU desc[UR8][R2.64], R13 ;  /* 0x0000000d0200798e */ /* 0x0001ee000c12e108 */
[----:B------:R-:W-:Y:S05]  /*01d0*/  @!P0 BRA `(.L_x_47) ;  /* 0xfffffffc00d48947 */ /* 0x000fea000383ffff */
[----:B------:R-:W-:Y:S05]  /*01e0*/  EXIT ;  /* 0x000000000000794d */ /* 0x000fea0003800000 */
.L_x_46:
[----:B------:R-:W0:Y:S01]  /*01f0*/  LDCU.64 UR4, c[0x0][0x380] ;  /* 0x00007000ff0477ac */ /* 0x000e220008000a00 */
[----:B------:R-:W-:Y:S01]  /*0200*/  BSSY.RECONVERGENT B0, `(.L_x_48) ;  /* 0x00000c8000007945 */ /* 0x000fe20003800200 */
[----:B------:R-:W-:Y:S02]  /*0210*/  ULOP3.LUT UR17, UR6, 0xf, URZ, 0xc0, !UPT ;  /* 0x0000000f06117892 */ /* 0x000fe4000f8ec0ff */
[----:B------:R-:W-:Y:S02]  /*0220*/  ULOP3.LUT UR14, UR6, 0x7, URZ, 0xc0, !UPT ;  /* 0x00000007060e7892 */ /* 0x000fe4000f8ec0ff */
[----:B------:R-:W-:Y:S02]  /*0230*/  UIADD3 UR15, UP0, UPT, UR17, -0x1, URZ ;  /* 0xffffffff110f7890 */ /* 0x000fe4000ff1e0ff */
[----:B------:R-:W-:Y:S02]  /*0240*/  UIADD3 UR12, UP1, UPT, UR14, -0x1, URZ ;  /* 0xffffffff0e0c7890 */ /* 0x000fe4000ff3e0ff */
[----:B------:R-:W-:-:S02]  /*0250*/  UIADD3.X UR16, UPT, UPT, URZ, -0x1, URZ, UP0, !UPT ;  /* 0xffffffffff107890 */ /* 0x000fc400087fe4ff */
[----:B------:R-:W-:Y:S02]  /*0260*/  UIADD3.X UR13, UPT, UPT, URZ, -0x1, URZ, UP1, !UPT ;  /* 0xffffffffff0d7890 */ /* 0x000fe40008ffe4ff */
[----:B------:R-:W-:Y:S02]  /*0270*/  UISETP.GE.U32.AND UP0, UPT, UR15, 0x7, UPT ;  /* 0x000000070f00788c */ /* 0x000fe4000bf06070 */
[----:B0-----:R-:W-:Y:S02]  /*0280*/  UIADD3 UR4, UP2, UPT, UR4, 0x20, URZ ;  /* 0x0000002004047890 */ /* 0x001fe4000ff5e0ff */
[----:B------:R-:W-:Y:S02]  /*0290*/  UISETP.GE.U32.AND UP1, UPT, UR12, 0x3, UPT ;  /* 0x000000030c00788c */ /* 0x000fe4000bf26070 */
[----:B------:R-:W-:Y:S02]  /*02a0*/  ULOP3.LUT UR11, UR6, 0xfffffff0, URZ, 0xc0, !UPT ;  /* 0xfffffff0060b7892 */ /* 0x000fe4000f8ec0ff */
[----:B------:R-:W-:-:S02]  /*02b0*/  ULOP3.LUT UR10, UR6, 0x3, URZ, 0xc0, !UPT ;  /* 0x00000003060a7892 */ /* 0x000fc4000f8ec0ff */
[----:B------:R-:W-:Y:S02]  /*02c0*/  USHF.L.U64.HI UR7, UR6, 0x2, UR7 ;  /* 0x0000000206077899 */ /* 0x000fe40008010207 */
[----:B------:R-:W-:Y:S02]  /*02d0*/  USHF.L.U32 UR6, UR6, 0x2, URZ ;  /* 0x0000000206067899 */ /* 0x000fe400080006ff */
[----:B------:R-:W-:Y:S02]  /*02e0*/  UIADD3.X UR5, UPT, UPT, URZ, UR5, URZ, UP2, !UPT ;  /* 0x00000005ff057290 */ /* 0x000fe400097fe4ff */
[----:B------:R-:W-:Y:S02]  /*02f0*/  UISETP.GE.U32.AND.EX UP0, UPT, UR16, URZ, UPT, UP0 ;  /* 0x000000ff1000728c */ /* 0x000fe4000bf06100 */
[----:B------:R-:W-:-:S11]  /*0300*/  UISETP.GE.U32.AND.EX UP1, UPT, UR13, URZ, UPT, UP1 ;  /* 0x000000ff0d00728c */ /* 0x000fd6000bf26110 */
.L_x_54:
[----:B------:R-:W1:Y:S01]  /*0310*/  LDCU.64 UR12, c[0x0][0x388] ;  /* 0x00007100ff0c77ac */ /* 0x000e620008000a00 */
[----:B------:R-:W0:Y:S01]  /*0320*/  LDC.64 R2, c[0x0][0x3a8] ;  /* 0x0000ea00ff027b82 */ /* 0x000e220000000a00 */
[----:B-1----:R-:W-:-:S04]  /*0330*/  LEA R10, P0, R0, UR12, 0x2 ;  /* 0x0000000c000a7c11 */ /* 0x002fc8000f8010ff */
[----:B------:R-:W-:-:S05]  /*0340*/  LEA.HI.X R11, R0, UR13, R5, 0x2, P0 ;  /* 0x0000000d000b7c11 */ /* 0x000fca00080f1405 */
[----:B--2---:R-:W2:Y:S01]  /*0350*/  LDG.E R4, desc[UR8][R10.64] ;  /* 0x000000080a047981 */ /* 0x004ea2000c1e1900 */
[----:B0-----:R-:W-:Y:S01]  /*0360*/  ISETP.GE.U32.AND P0, PT, R2, 0x10, PT ;  /* 0x000000100200780c */ /* 0x001fe20003f06070 */
[----:B------:R-:W-:Y:S02]  /*0370*/  IMAD.MOV.U32 R8, RZ, RZ, RZ ;  /* 0x000000ffff087224 */ /* 0x000fe400078e00ff */
[----:B------:R-:W-:Y:S01]  /*0380*/  IMAD.MOV.U32 R6, RZ, RZ, RZ ;  /* 0x000000ffff067224 */ /* 0x000fe200078e00ff */
[----:B------:R-:W-:Y:S02]  /*0390*/  ISETP.GE.U32.AND.EX P0, PT, R3, RZ, PT, P0 ;  /* 0x000000ff0300720c */ /* 0x000fe40003f06100 */
[----:B--2---:R-:W-:-:S11]  /*03a0*/  SHF.R.S32.HI R9, RZ, 0x1f, R4 ;  /* 0x0000001fff097819 */ /* 0x004fd60000011404 */
[----:B---3--:R-:W-:Y:S05]  /*03b0*/  @!P0 BRA `(.L_x_49) ;  /* 0x0000000000f88947 */ /* 0x008fea0003800000 */
[----:B------:R-:W0:Y:S01]  /*03c0*/  LDC.64 R10, c[0x0][0x390] ;  /* 0x0000e400ff0a7b82 */ /* 0x000e220000000a00 */
[----:B------:R-:W-:Y:S01]  /*03d0*/  MOV R12, UR4 ;  /* 0x00000004000c7c02 */ /* 0x000fe20008000f00 */
[----:B------:R-:W-:Y:S02]  /*03e0*/  IMAD.U32 R13, RZ, RZ, UR5 ;  /* 0x00000005ff0d7e24 */ /* 0x000fe4000f8e00ff */
[----:B------:R-:W-:Y:S02]  /*03f0*/  IMAD R14, R0, UR7, RZ ;  /* 0x00000007000e7c24 */ /* 0x000fe4000f8e02ff */
[----:B------:R-:W-:Y:S02]  /*0400*/  IMAD R8, R4, UR7, RZ ;  /* 0x0000000704087c24 */ /* 0x000fe4000f8e02ff */
[----:B------:R-:W1:Y:S01]  /*0410*/  LDC R6, c[0x0][0x3ac] ;  /* 0x0000eb00ff067b82 */ /* 0x000e620000000800 */
[----:B------:R-:W-:Y:S02]  /*0420*/  IMAD R15, R5, UR6, R14 ;  /* 0x00000006050f7c24 */ /* 0x000fe4000f8e020e */
[----:B------:R-:W-:-:S04]  /*0430*/  IMAD.WIDE.U32 R12, R0, UR6, R12 ;  /* 0x00000006000c7c25 */ /* 0x000fc8000f8e000c */
[----:B------:R-:W-:Y:S02]  /*0440*/  IMAD R17, R9, UR6, R8 ;  /* 0x0000000609117c24 */ /* 0x000fe4000f8e0208 */
[----:B------:R-:W-:Y:S01]  /*0450*/  IMAD.IADD R16, R13, 0x1, R15 ;  /* 0x000000010d107824 */ /* 0x000fe200078e020f */
[----:B------:R-:W-:Y:S01]  /*0460*/  MOV R15, R12 ;  /* 0x0000000c000f7202 */ /* 0x000fe20000000f00 */
[----:B------:R-:W-:Y:S02]  /*0470*/  IMAD.U32 R14, RZ, RZ, UR11 ;  /* 0x0000000bff0e7e24 */ /* 0x000fe4000f8e00ff */
[----:B0-----:R-:W-:-:S03]  /*0480*/  IMAD.WIDE.U32 R10, R4, UR6, R10 ;  /* 0x00000006040a7c25 */ /* 0x001fc6000f8e000a */
[----:B------:R-:W-:Y:S02]  /*0490*/  IADD3 R18, P0, PT, R10, 0x20, RZ ;  /* 0x000000200a127810 */ /* 0x000fe40007f1e0ff */
[----:B-1----:R-:W-:-:S03]  /*04a0*/  MOV R8, R6 ;  /* 0x0000000600087202 */ /* 0x002fc60000000f00 */
[----:B------:R-:W-:-:S08]  /*04b0*/  IMAD.X R17, R11, 0x1, R17, P0 ;  /* 0x000000010b117824 */ /* 0x000fd000000e0611 */
.L_x_50:
[----:B------:R-:W-:Y:S02]  /*04c0*/  IMAD.MOV.U32 R10, RZ, RZ, R15 ;  /* 0x000000ffff0a7224 */ /* 0x000fe400078e000f */
[----:B------:R-:W-:-:S05]  /*04d0*/  IMAD.MOV.U32 R11, RZ, RZ, R16 ;  /* 0x000000ffff0b7224 */ /* 0x000fca00078e0010 */
[----:B--2---:R-:W2:Y:S01]  /*04e0*/  LDG.E R15, desc[UR8][R10.64+-0x20] ;  /* 0xffffe0080a0f7981 */ /* 0x004ea2000c1e1900 */
[----:B------:R-:W-:Y:S01]  /*04f0*/  MOV R12, R18 ;  /* 0x00000012000c7202 */ /* 0x000fe20000000f00 */
[----:B------:R-:W-:-:S05]  /*0500*/  IMAD.MOV.U32 R13, RZ, RZ, R17 ;  /* 0x000000ffff0d7224 */ /* 0x000fca00078e0011 */
[----:B--2---:R0:W-:Y:S04]  /*0510*/  REDG.E.ADD.F32.FTZ.RN.STRONG.GPU desc[UR8][R12.64+-0x20], R15 ;  /* 0xffffe00f0c0079a6 */ /* 0x0041e8000c12f308 */
[----:B------:R-:W2:Y:S04]  /*0520*/  LDG.E R17, desc[UR8][R10.64+-0x1c] ;  /* 0xffffe4080a117981 */ /* 0x000ea8000c1e1900 */
[----:B--2---:R1:W-:Y:S04]  /*0530*/  REDG.E.ADD.F32.FTZ.RN.STRONG.GPU desc[UR8][R12.64+-0x1c], R17 ;  /* 0xffffe4110c0079a6 */ /* 0x0043e8000c12f308 */
[----:B------:R-:W2:Y:S04]  /*0540*/  LDG.E R19, desc[UR8][R10.64+-0x18] ;  /* 0xffffe8080a137981 */ /* 0x000ea8000c1e1900 */
[----:B--2---:R2:W-:Y:S04]  /*0550*/  REDG.E.ADD.F32.FTZ.RN.STRONG.GPU desc[UR8][R12.64+-0x18], R19 ;  /* 0xffffe8130c0079a6 */ /* 0x0045e8000c12f308 */
[----:B------:R-:W3:Y:S04]  /*0560*/  LDG.E R21, desc[UR8][R10.64+-0x14] ;  /* 0xffffec080a157981 */ /* 0x000ee8000c1e1900 */
[----:B---3--:R3:W-:Y:S04]  /*0570*/  REDG.E.ADD.F32.FTZ.RN.STRONG.GPU desc[UR8][R12.64+-0x14], R21 ;  /* 0xffffec150c0079a6 */ /* 0x0087e8000c12f308 */
[----:B------:R-:W4:Y:S04]  /*0580*/  LDG.E R23, desc[UR8][R10.64+-0x10] ;  /* 0xfffff0080a177981 */ /* 0x000f28000c1e1900 */
[----:B----4-:R4:W-:Y:S04]  /*0590*/  REDG.E.ADD.F32.FTZ.RN.STRONG.GPU desc[UR8][R12.64+-0x10], R23 ;  /* 0xfffff0170c0079a6 */ /* 0x0109e8000c12f308 */
[----:B------:R-:W5:Y:S04]  /*05a0*/  LDG.E R25, desc[UR8][R10.64+-0xc] ;  /* 0xfffff4080a197981 */ /* 0x000f68000c1e1900 */
[----:B-----5:R5:W-:Y:S04]  /*05b0*/  REDG.E.ADD.F32.FTZ.RN.STRONG.GPU desc[UR8][R12.64+-0xc], R25 ;  /* 0xfffff4190c0079a6 */ /* 0x020be8000c12f308 */
[----:B0-----:R-:W2:Y:S04]  /*05c0*/  LDG.E R15, desc[UR8][R10.64+-0x8] ;  /* 0xfffff8080a0f7981 */ /* 0x001ea8000c1e1900 */
[----:B--2---:R0:W-:Y:S04]  /*05d0*/  REDG.E.ADD.F32.FTZ.RN.STRONG.GPU desc[UR8][R12.64+-0x8], R15 ;  /* 0xfffff80f0c0079a6 */ /* 0x0041e8000c12f308 */
[----:B-1----:R-:W2:Y:S04]  /*05e0*/  LDG.E R17, desc[UR8][R10.64+-0x4] ;  /* 0xfffffc080a117981 */ /* 0x002ea8000c1e1900 */
[----:B--2---:R1:W-:Y:S04]  /*05f0*/  REDG.E.ADD.F32.FTZ.RN.STRONG.GPU desc[UR8][R12.64+-0x4], R17 ;  /* 0xfffffc110c0079a6 */ /* 0x0043e8000c12f308 */
[----:B------:R-:W2:Y:S04]  /*0600*/  LDG.E R19, desc[UR8][R10.64] ;  /* 0x000000080a137981 */ /* 0x000ea8000c1e1900 */
[----:B--2---:R2:W-:Y:S04]  /*0610*/  REDG.E.ADD.F32.FTZ.RN.STRONG.GPU desc[UR8][R12.64], R19 ;  /* 0x000000130c0079a6 */ /* 0x0045e8000c12f308 */
[----:B---3--:R-:W3:Y:S04]  /*0620*/  LDG.E R21, desc[UR8][R10.64+0x4] ;  /* 0x000004080a157981 */ /* 0x008ee8000c1e1900 */
[----:B---3--:R3:W-:Y:S04]  /*0630*/  REDG.E.ADD.F32.FTZ.RN.STRONG.GPU desc[UR8][R12.64+0x4], R21 ;  /* 0x000004150c0079a6 */ /* 0x0087e8000c12f308 */
[----:B----4-:R-:W4:Y:S04]  /*0640*/  LDG.E R23, desc[UR8][R10.64+0x8] ;  /* 0x000008080a177981 */ /* 0x010f28000c1e1900 */
[----:B----4-:R-:W-:Y:S04]  /*0650*/  REDG.E.ADD.F32.FTZ.RN.STRONG.GPU desc[UR8][R12.64+0x8], R23 ;  /* 0x000008170c0079a6 */ /* 0x010fe8000c12f308 */
[----:B-----5:R-:W4:Y:S04]  /*0660*/  LDG.E R25, desc[UR8][R10.64+0xc] ;  /* 0x00000c080a197981 */ /* 0x020f28000c1e1900 */
[----:B----4-:R-:W-:Y:S04]  /*0670*/  REDG.E.ADD.F32.FTZ.RN.STRONG.GPU desc[UR8][R12.64+0xc], R25 ;  /* 0x00000c190c0079a6 */ /* 0x010fe8000c12f308 */
[----:B0-----:R-:W4:Y:S04]  /*0680*/  LDG.E R15, desc[UR8][R10.64+0x10] ;  /* 0x000010080a0f7981 */ /* 0x001f28000c1e1900 */
[----:B----4-:R0:W-:Y:S04]  /*0690*/  REDG.E.ADD.F32.FTZ.RN.STRONG.GPU desc[UR8][R12.64+0x10], R15 ;  /* 0x0000100f0c0079a6 */ /* 0x0101e8000c12f308 */
[----:B-1----:R-:W4:Y:S04]  /*06a0*/  LDG.E R17, desc[UR8][R10.64+0x14] ;  /* 0x000014080a117981 */ /* 0x002f28000c1e1900 */
[----:B----4-:R1:W-:Y:S04]  /*06b0*/  REDG.E.ADD.F32.FTZ.RN.STRONG.GPU desc[UR8][R12.64+0x14], R17 ;  /* 0x000014110c0079a6 */ /* 0x0103e8000c12f308 */
[----:B--2---:R-:W2:Y:S01]  /*06c0*/  LDG.E R19, desc[UR8][R10.64+0x18] ;  /* 0x000018080a137981 */ /* 0x004ea2000c1e1900 */
[----:B------:R-:W-:-:S04]  /*06d0*/  IADD3 R14, P0, PT, R14, -0x10, RZ ;  /* 0xfffffff00e0e7810 */ /* 0x000fc80007f1e0ff */
[----:B------:R-:W-:Y:S02]  /*06e0*/  IADD3.X R8, PT, PT, R8, -0x1, RZ, P0, !PT ;  /* 0xffffffff08087810 */ /* 0x000fe400007fe4ff */
[----:B------:R-:W-:-:S04]  /*06f0*/  ISETP.NE.U32.AND P0, PT, R14, RZ, PT ;  /* 0x000000ff0e00720c */ /* 0x000fc80003f05070 */
[----:B------:R-:W-:Y:S01]  /*0700*/  ISETP.NE.AND.EX P0, PT, R8, RZ, PT, P0 ;  /* 0x000000ff0800720c */ /* 0x000fe20003f05300 */
[----:B--2---:R2:W-:Y:S04]  /*0710*/  REDG.E.ADD.F32.FTZ.RN.STRONG.GPU desc[UR8][R12.64+0x18], R19 ;  /* 0x000018130c0079a6 */ /* 0x0045e8000c12f308 */
[----:B---3--:R-:W3:Y:S01]  /*0720*/  LDG.E R21, desc[UR8][R10.64+0x1c] ;  /* 0x00001c080a157981 */ /* 0x008ee2000c1e1900 */
[----:B------:R-:W-:Y:S02]  /*0730*/  IADD3 R18, P1, PT, R12, 0x40, RZ ;  /* 0x000000400c127810 */ /* 0x000fe40007f3e0ff */
[----:B0-----:R-:W-:-:S03]  /*0740*/  IADD3 R15, P2, PT, R10, 0x40, RZ ;  /* 0x000000400a0f7810 */ /* 0x001fc60007f5e0ff */
[----:B-1----:R-:W-:Y:S01]  /*0750*/  IMAD.X R17, RZ, RZ, R13, P1 ;  /* 0x000000ffff117224 */ /* 0x002fe200008e060d */
[----:B------:R-:W-:Y:S01]  /*0760*/  IADD3.X R16, PT, PT, RZ, R11, RZ, P2, !PT ;  /* 0x0000000bff107210 */ /* 0x000fe200017fe4ff */
[----:B---3--:R2:W-:Y:S01]  /*0770*/  REDG.E.ADD.F32.FTZ.RN.STRONG.GPU desc[UR8][R12.64+0x1c], R21 ;  /* 0x00001c150c0079a6 */ /* 0x0085e2000c12f308 */
[----:B------:R-:W-:Y:S07]  /*0780*/  @P0 BRA `(.L_x_50) ;  /* 0xfffffffc004c0947 */ /* 0x000fee000383ffff */
[----:B------:R-:W-:-:S07]  /*0790*/  IMAD.U32 R8, RZ, RZ, UR11 ;  /* 0x0000000bff087e24 */ /* 0x000fce000f8e00ff */
.L_x_49:
[----:B------:R-:W-:-:S04]  /*07a0*/  UISETP.NE.U32.AND UP2, UPT, UR17, URZ, UPT ;  /* 0x000000ff1100728c */ /* 0x000fc8000bf45070 */
[----:B------:R-:W-:-:S09]  /*07b0*/  UISETP.NE.AND.EX UP2, UPT, URZ, URZ, UPT, UP2 ;  /* 0x000000ffff00728c */ /* 0x000fd2000bf45320 */
[----:B------:R-:W-:Y:S05]  /*07c0*/  BRA.U !UP2, `(.L_x_51) ;  /* 0x000000050a807547 */ /* 0x000fea000b800000 */
[----:B------:R-:W-:-:S04]  /*07d0*/  UISETP.NE.U32.AND UP2, UPT, UR14, URZ, UPT ;  /* 0x000000ff0e00728c */ /* 0x000fc8000bf45070 */
[----:B------:R-:W-:Y:S01]  /*07e0*/  UISETP.NE.AND.EX UP2, UPT, URZ, URZ, UPT, UP2 ;  /* 0x000000ffff00728c */ /* 0x000fe2000bf45320 */
[----:B------:R-:W-:Y:S10]  /*07f0*/  BRA.U !UP0, `(.L_x_52) ;  /* 0x0000000108887547 */ /* 0x000ff4000b800000 */
[----:B------:R-:W0:Y:S01]  /*0800*/  LDCU.64 UR12, c[0x0][0x380] ;  /* 0x00007000ff0c77ac */ /* 0x000e220008000a00 */
[----:B--2---:R-:W-:Y:S01]  /*0810*/  MOV R13, R6 ;  /* 0x00000006000d7202 */ /* 0x004fe20000000f00 */
[-C--:B------:R-:W-:Y:S02]  /*0820*/  IMAD R10, R5, R2.reuse, RZ ;  /* 0x00000002050a7224 */ /* 0x080fe400078e02ff */
[----:B------:R-:W-:Y:S02]  /*0830*/  IMAD.MOV.U32 R12, RZ, RZ, R8 ;  /* 0x000000ffff0c7224 */ /* 0x000fe400078e0008 */
[C---:B------:R-:W-:Y:S02]  /*0840*/  IMAD R11, R0.reuse, R3, R10 ;  /* 0x00000003000b7224 */ /* 0x040fe400078e020a */
[----:B------:R-:W-:-:S04]  /*0850*/  IMAD.WIDE.U32 R14, R0, R2, R12 ;  /* 0x00000002000e7225 */ /* 0x000fc800078e000c */
[----:B------:R-:W-:Y:S01]  /*0860*/  IMAD.IADD R11, R15, 0x1, R11 ;  /* 0x000000010f0b7824 */ /* 0x000fe200078e020b */
[----:B0-----:R-:W-:-:S04]  /*0870*/  LEA R10, P0, R14, UR12, 0x2 ;  /* 0x0000000c0e0a7c11 */ /* 0x001fc8000f8010ff */
[----:B------:R-:W-:Y:S01]  /*0880*/  LEA.HI.X R11, R14, UR13, R11, 0x2, P0 ;  /* 0x0000000d0e0b7c11 */ /* 0x000fe200080f140b */
[----:B------:R-:W0:Y:S04]  /*0890*/  LDCU.64 UR12, c[0x0][0x390] ;  /* 0x00007200ff0c77ac */ /* 0x000e280008000a00 */
[----:B------:R-:W2:Y:S01]  /*08a0*/  LDG.E R17, desc[UR8][R10.64] ;  /* 0x000000080a117981 */ /* 0x000ea2000c1e1900 */
[-C--:B------:R-:W-:Y:S02]  /*08b0*/  IMAD R16, R9, R2.reuse, RZ ;  /* 0x0000000209107224 */ /* 0x080fe400078e02ff */
[----:B------:R-:W-:-:S04]  /*08c0*/  IMAD.WIDE.U32 R14, R4, R2, R12 ;  /* 0x00000002040e7225 */ /* 0x000fc800078e000c */
[----:B------:R-:W-:-:S04]  /*08d0*/  IMAD R13, R4, R3, R16 ;  /* 0x00000003040d7224 */ /* 0x000fc800078e0210 */
[----:B------:R-:W-:Y:S01]  /*08e0*/  IMAD.IADD R13, R15, 0x1, R13 ;  /* 0x000000010f0d7824 */ /* 0x000fe200078e020d */
[----:B0-----:R-:W-:-:S04]  /*08f0*/  LEA R12, P0, R14, UR12, 0x2 ;  /* 0x0000000c0e0c7c11 */ /* 0x001fc8000f8010ff */
[----:B------:R-:W-:-:S05]  /*0900*/  LEA.HI.X R13, R14, UR13, R13, 0x2, P0 ;  /* 0x0000000d0e0d7c11 */ /* 0x000fca00080f140d */
[----:B--2---:R0:W-:Y:S04]  /*0910*/  REDG.E.ADD.F32.FTZ.RN.STRONG.GPU desc[UR8][R12.64], R17 ;  /* 0x000000110c0079a6 */ /* 0x0041e8000c12f308 */
[----:B------:R-:W2:Y:S04]  /*0920*/  LDG.E R15, desc[UR8][R10.64+0x4] ;  /* 0x000004080a0f7981 */ /* 0x000ea8000c1e1900 */
        /* <DEDUP_REMOVED lines=9> */
[----:B0-----:R-:W2:Y:S04]  /*09c0*/  LDG.E R17, desc[UR8][R10.64+0x18] ;  /* 0x000018080a117981 */ /* 0x001ea8000c1e1900 */
[----:B--2---:R3:W-:Y:S04]  /*09d0*/  REDG.E.ADD.F32.FTZ.RN.STRONG.GPU desc[UR8][R12.64+0x18], R17 ;  /* 0x000018110c0079a6 */ /* 0x0047e8000c12f308 */
[----:B-1----:R-:W2:Y:S01]  /*09e0*/  LDG.E R15, desc[UR8][R10.64+0x1c] ;  /* 0x00001c080a0f7981 */ /* 0x002ea2000c1e1900 */
[----:B------:R-:W-:-:S03]  /*09f0*/  IADD3 R8, P0, PT, R8, 0x8, RZ ;  /* 0x0000000808087810 */ /* 0x000fc60007f1e0ff */
[----:B--2---:R3:W-:Y:S01]  /*0a00*/  REDG.E.ADD.F32.FTZ.RN.STRONG.GPU desc[UR8][R12.64+0x1c], R15 ;  /* 0x00001c0f0c0079a6 */ /* 0x0047e2000c12f308 */
[----:B------:R-:W-:-:S09]  /*0a10*/  IADD3.X R6, PT, PT, RZ, R6, RZ, P0, !PT ;  /* 0x00000006ff067210 */ /* 0x000fd200007fe4ff */
.L_x_52:
[----:B------:R-:W-:Y:S05]  /*0a20*/  BRA.U !UP2, `(.L_x_51) ;  /* 0x000000010ae87547 */ /* 0x000fea000b800000 */
[----:B------:R-:W-:-:S04]  /*0a30*/  UISETP.NE.U32.AND UP2, UPT, UR10, URZ, UPT ;  /* 0x000000ff0a00728c */ /* 0x000fc8000bf45070 */
[----:B------:R-:W-:Y:S01]  /*0a40*/  UISETP.NE.AND.EX UP2, UPT, URZ, URZ, UPT, UP2 ;  /* 0x000000ffff00728c */ /* 0x000fe2000bf45320 */
[----:B------:R-:W-:Y:S10]  /*0a50*/  BRA.U !UP1, `(.L_x_53) ;  /* 0x0000000109687547 */ /* 0x000ff4000b800000 */
[----:B------:R-:W0:Y:S01]  /*0a60*/  LDCU.64 UR12, c[0x0][0x380] ;  /* 0x00007000ff0c77ac */ /* 0x000e220008000a00 */
[-C--:B------:R-:W-:Y:S02]  /*0a70*/  IMAD R10, R5, R2.reuse, RZ ;  /* 0x00000002050a7224 */ /* 0x080fe400078e02ff */
[----:B--23--:R-:W-:Y:S02]  /*0a80*/  IMAD.MOV.U32 R12, RZ, RZ, R8 ;  /* 0x000000ffff0c7224 */ /* 0x00cfe400078e0008 */
[----:B------:R-:W-:Y:S02]  /*0a90*/  IMAD.MOV.U32 R13, RZ, RZ, R6 ;  /* 0x000000ffff0d7224 */ /* 0x000fe400078e0006 */
[C---:B------:R-:W-:Y:S02]  /*0aa0*/  IMAD R11, R0.reuse, R3, R10 ;  /* 0x00000003000b7224 */ /* 0x040fe400078e020a */
[----:B------:R-:W-:-:S05]  /*0ab0*/  IMAD.WIDE.U32 R14, R0, R2, R12 ;  /* 0x00000002000e7225 */ /* 0x000fca00078e000c */
[----:B------:R-:W-:Y:S02]  /*0ac0*/  IADD3 R11, PT, PT, R15, R11, RZ ;  /* 0x0000000b0f0b7210 */ /* 0x000fe40007ffe0ff */
        /* <DEDUP_REMOVED lines=15> */
[----:B------:R-:W2:Y:S01]  /*0bc0*/  LDG.E R21, desc[UR8][R10.64+0xc] ;  /* 0x00000c080a157981 */ /* 0x000ea2000c1e1900 */
[----:B------:R-:W-:-:S03]  /*0bd0*/  IADD3 R8, P0, PT, R8, 0x4, RZ ;  /* 0x0000000408087810 */ /* 0x000fc60007f1e0ff */
[----:B--2---:R0:W-:Y:S01]  /*0be0*/  REDG.E.ADD.F32.FTZ.RN.STRONG.GPU desc[UR8][R12.64+0xc], R21 ;  /* 0x00000c150c0079a6 */ /* 0x0041e2000c12f308 */
[----:B------:R-:W-:-:S09]  /*0bf0*/  IADD3.X R6, PT, PT, RZ, R6, RZ, P0, !PT ;  /* 0x00000006ff067210 */ /* 0x000fd200007fe4ff */
.L_x_53:
[----:B------:R-:W-:Y:S05]  /*0c00*/  BRA.U !UP2, `(.L_x_51) ;  /* 0x000000010a707547 */ /* 0x000fea000b800000 */
[----:B------:R-:W1:Y:S01]  /*0c10*/  LDCU.64 UR12, c[0x0][0x380] ;  /* 0x00007000ff0c77ac */ /* 0x000e620008000a00 */
[----:B0-23--:R-:W-:Y:S01]  /*0c20*/  MOV R13, R6 ;  /* 0x00000006000d7202 */ /* 0x00dfe20000000f00 */
[-C--:B------:R-:W-:Y:S02]  /*0c30*/  IMAD R10, R5, R2.reuse, RZ ;  /* 0x00000002050a7224 */ /* 0x080fe400078e02ff */
[----:B------:R-:W-:Y:S02]  /*0c40*/  IMAD.MOV.U32 R12, RZ, RZ, R8 ;  /* 0x000000ffff0c7224 */ /* 0x000fe400078e0008 */
[C---:B------:R-:W-:Y:S02]  /*0c50*/  IMAD R11, R0.reuse, R3, R10 ;  /* 0x00000003000b7224 */ /* 0x040fe400078e020a */
[----:B------:R-:W-:-:S04]  /*0c60*/  IMAD.WIDE.U32 R14, R0, R2, R12 ;  /* 0x00000002000e7225 */ /* 0x000fc800078e000c */
[----:B------:R-:W-:Y:S01]  /*0c70*/  IMAD.IADD R11, R11, 0x1, R15 ;  /* 0x000000010b0b7824 */ /* 0x000fe200078e020f */
[----:B-1----:R-:W-:-:S04]  /*0c80*/  LEA R10, P0, R14, UR12, 0x2 ;  /* 0x0000000c0e0a7c11 */ /* 0x002fc8000f8010ff */
[----:B------:R-:W-:Y:S01]  /*0c90*/  LEA.HI.X R11, R14, UR13, R11, 0x2, P0 ;  /* 0x0000000d0e0b7c11 */ /* 0x000fe200080f140b */
[----:B------:R-:W0:Y:S04]  /*0ca0*/  LDCU.64 UR12, c[0x0][0x390] ;  /* 0x00007200ff0c77ac */ /* 0x000e280008000a00 */
[----:B------:R-:W2:Y:S01]  /*0cb0*/  LDG.E R15, desc[UR8][R10.64] ;  /* 0x000000080a0f7981 */ /* 0x000ea2000c1e1900 */
[-C--:B------:R-:W-:Y:S02]  /*0cc0*/  IMAD R6, R9, R2.reuse, RZ ;  /* 0x0000000209067224 */ /* 0x080fe400078e02ff */
[----:B------:R-:W-:-:S04]  /*0cd0*/  IMAD.WIDE.U32 R12, R4, R2, R12 ;  /* 0x00000002040c7225 */ /* 0x000fc800078e000c */
[----:B------:R-:W-:-:S05]  /*0ce0*/  IMAD R3, R4, R3, R6 ;  /* 0x0000000304037224 */ /* 0x000fca00078e0206 */
[----:B------:R-:W-:Y:S02]  /*0cf0*/  IADD3 R3, PT, PT, R3, R13, RZ ;  /* 0x0000000d03037210 */ /* 0x000fe40007ffe0ff */
[----:B0-----:R-:W-:-:S04]  /*0d00*/  LEA R2, P0, R12, UR12, 0x2 ;  /* 0x0000000c0c027c11 */ /* 0x001fc8000f8010ff */
[----:B------:R-:W-:Y:S01]  /*0d10*/  LEA.HI.X R3, R12, UR13, R3, 0x2, P0 ;  /* 0x0000000d0c037c11 */ /* 0x000fe200080f1403 */
[----:B------:R-:W-:-:S04]  /*0d20*/  UISETP.NE.U32.AND UP2, UPT, UR10, 0x1, UPT ;  /* 0x000000010a00788c */ /* 0x000fc8000bf45070 */
[----:B--2---:R1:W-:Y:S01]  /*0d30*/  REDG.E.ADD.F32.FTZ.RN.STRONG.GPU desc[UR8][R2.64], R15 ;  /* 0x0000000f020079a6 */ /* 0x0043e2000c12f308 */
[----:B------:R-:W-:-:S09]  /*0d40*/  UISETP.NE.AND.EX UP2, UPT, URZ, URZ, UPT, UP2 ;  /* 0x000000ffff00728c */ /* 0x000fd2000bf45320 */
[----:B------:R-:W-:Y:S05]  /*0d50*/  BRA.U !UP2, `(.L_x_51) ;  /* 0x000000010a1c7547 */ /* 0x000fea000b800000 */
[----:B------:R-:W2:Y:S01]  /*0d60*/  LDG.E R13, desc[UR8][R10.64+0x4] ;  /* 0x000004080a0d7981 */ /* 0x000ea2000c1e1900 */
[----:B------:R-:W-:-:S04]  /*0d70*/  UISETP.NE.U32.AND UP2, UPT, UR10, 0x2, UPT ;  /* 0x000000020a00788c */ /* 0x000fc8000bf45070 */
[----:B------:R-:W-:Y:S01]  /*0d80*/  UISETP.NE.AND.EX UP2, UPT, URZ, URZ, UPT, UP2 ;  /* 0x000000ffff00728c */ /* 0x000fe2000bf45320 */
[----:B--2---:R4:W-:Y:S08]  /*0d90*/  REDG.E.ADD.F32.FTZ.RN.STRONG.GPU desc[UR8][R2.64+0x4], R13 ;  /* 0x0000040d020079a6 */ /* 0x0049f0000c12f308 */
[----:B------:R-:W-:Y:S05]  /*0da0*/  BRA.U !UP2, `(.L_x_51) ;  /* 0x000000010a087547 */ /* 0x000fea000b800000 */
[----:B------:R-:W2:Y:S04]  /*0db0*/  LDG.E R11, desc[UR8][R10.64+0x8] ;  /* 0x000008080a0b7981 */ /* 0x000ea8000c1e1900 */
[----:B--2---:R0:W-:Y:S02]  /*0dc0*/  REDG.E.ADD.F32.FTZ.RN.STRONG.GPU desc[UR8][R2.64+0x8], R11 ;  /* 0x0000080b020079a6 */ /* 0x0041e4000c12f308 */
.L_x_51:
[----:B------:R-:W0:Y:S02]  /*0dd0*/  LDCU.64 UR12, c[0x0][0x398] ;  /* 0x00007300ff0c77ac */ /* 0x000e240008000a00 */
[----:B01--4-:R-:W-:-:S04]  /*0de0*/  LEA R2, P0, R4, UR12, 0x2 ;  /* 0x0000000c04027c11 */ /* 0x013fc8000f8010ff */
[----:B------:R-:W-:Y:S01]  /*0df0*/  LEA.HI.X R3, R4, UR13, R9, 0x2, P0 ;  /* 0x0000000d04037c11 */ /* 0x000fe200080f1409 */
[----:B------:R-:W0:Y:S01]  /*0e00*/  LDCU.64 UR12, c[0x0][0x3a0] ;  /* 0x00007400ff0c77ac */ /* 0x000e220008000a00 */
[----:B------:R-:W-:Y:S01]  /*0e10*/  IADD3 R0, P0, PT, R7, R0, RZ ;  /* 0x0000000007007210 */ /* 0x000fe20007f1e0ff */
[----:B------:R-:W-:-:S03]  /*0e20*/  IMAD.MOV.U32 R9, RZ, RZ, 0x1 ;  /* 0x00000001ff097424 */ /* 0x000fc600078e00ff */
[----:B------:R-:W-:Y:S02]  /*0e30*/  IADD3.X R5, PT, PT, RZ, R5, RZ, P0, !PT ;  /* 0x00000005ff057210 */ /* 0x000fe400007fe4ff */
[----:B------:R4:W-:Y:S01]  /*0e40*/  REDG.E.ADD.STRONG.GPU desc[UR8][R2.64], R9 ;  /* 0x000000090200798e */ /* 0x0009e2000c12e108 */
[----:B0-----:R-:W-:-:S04]  /*0e50*/  ISETP.GE.U32.AND P0, PT, R0, UR12, PT ;  /* 0x0000000c00007c0c */ /* 0x001fc8000bf06070 */
[----:B------:R-:W-:-:S13]  /*0e60*/  ISETP.GE.U32.AND.EX P0, PT, R5, UR13, PT, P0 ;  /* 0x0000000d05007c0c */ /* 0x000fda000bf06100 */
[----:B----4-:R-:W-:Y:S05]  /*0e70*/  @!P0 BRA `(.L_x_54) ;  /* 0xfffffff400248947 */ /* 0x010fea000383ffff */
[----:B------:R-:W-:Y:S05]  /*0e80*/  BSYNC.RECONVERGENT B0 ;  /* 0x0000000000007941 */ /* 0x000fea0003800200 */
.L_x_48:
[----:B------:R-:W-:Y:S05]  /*0e90*/  EXIT ;  /* 0x000000000000794d */ /* 0x000fea0003800000 */
.L_x_55:
        /* <DEDUP_REMOVED lines=14> */
.L_x_75:


//--------------------- .text._Z13assign_kernelPKfS0_Pimmi --------------------------
	.section	.text._Z13assign_kernelPKfS0_Pimmi,"ax",@progbits
	.align	128
        .global         _Z13assign_kernelPKfS0_Pimmi
        .type           _Z13assign_kernelPKfS0_Pimmi,@function
        .size           _Z13assign_kernelPKfS0_Pimmi,(.L_x_76 - _Z13assign_kernelPKfS0_Pimmi)
        .other          _Z13assign_kernelPKfS0_Pimmi,@"STO_CUDA_ENTRY STV_DEFAULT"
_Z13assign_kernelPKfS0_Pimmi:
.text._Z13assign_kernelPKfS0_Pimmi:
        /* <DEDUP_REMOVED lines=9> */
[----:B------:R-:W0:Y:S01]  /*0090*/  LDCU UR4, c[0x0][0x3a8] ;  /* 0x00007500ff0477ac */ /* 0x000e220008000800 */
[----:B------:R-:W-:Y:S01]  /*00a0*/  IMAD.MOV.U32 R9, RZ, RZ, RZ ;  /* 0x000000ffff097224 */ /* 0x000fe200078e00ff */
[----:B------:R-:W1:Y:S01]  /*00b0*/  LDCU UR5, c[0x0][0x370] ;  /* 0x00006e00ff0577ac */ /* 0x000e620008000800 */
[----:B------:R-:W2:Y:S01]  /*00c0*/  LDCU.64 UR8, c[0x0][0x358] ;  /* 0x00006b00ff0877ac */ /* 0x000ea20008000a00 */
[----:B0-----:R-:W-:Y:S01]  /*00d0*/  UISETP.GT.AND UP0, UPT, UR4, URZ, UPT ;  /* 0x000000ff0400728c */ /* 0x001fe2000bf04270 */
[----:B-1----:R-:W-:-:S08]  /*00e0*/  IMAD R11, R11, UR5, RZ ;  /* 0x000000050b0b7c24 */ /* 0x002fd0000f8e02ff */
[----:B--2---:R-:W-:Y:S05]  /*00f0*/  BRA.U UP0, `(.L_x_56) ;  /* 0x00000001002c7547 */ /* 0x004fea000b800000 */
[----:B------:R-:W-:Y:S01]  /*0100*/  IMAD.MOV.U32 R5, RZ, RZ, -0x1 ;  /* 0xffffffffff057424 */ /* 0x000fe200078e00ff */
[----:B------:R-:W0:Y:S06]  /*0110*/  LDCU.64 UR4, c[0x0][0x390] ;  /* 0x00007200ff0477ac */ /* 0x000e2c0008000a00 */
.L_x_57:
[----:B0-----:R-:W-:-:S04]  /*0120*/  LEA R2, P0, R0, UR4, 0x2 ;  /* 0x0000000400027c11 */ /* 0x001fc8000f8010ff */
[----:B------:R-:W-:Y:S02]  /*0130*/  LEA.HI.X R3, R0, UR5, R9, 0x2, P0 ;  /* 0x0000000500037c11 */ /* 0x000fe400080f1409 */
[----:B------:R-:W-:-:S03]  /*0140*/  IADD3 R0, P0, PT, R11, R0, RZ ;  /* 0x000000000b007210 */ /* 0x000fc60007f1e0ff */
[----:B------:R1:W-:Y:S02]  /*0150*/  STG.E desc[UR8][R2.64], R5 ;  /* 0x0000000502007986 */ /* 0x0003e4000c101908 */
[----:B------:R-:W-:Y:S01]  /*0160*/  IMAD.X R9, RZ, RZ, R9, P0 ;  /* 0x000000ffff097224 */ /* 0x000fe200000e0609 */
[----:B------:R-:W-:-:S04]  /*0170*/  ISETP.GE.U32.AND P0, PT, R0, UR6, PT ;  /* 0x0000000600007c0c */ /* 0x000fc8000bf06070 */
[----:B------:R-:W-:-:S13]  /*0180*/  ISETP.GE.U32.AND.EX P0, PT, R9, UR7, PT, P0 ;  /* 0x0000000709007c0c */ /* 0x000fda000bf06100 */
[----:B-1----:R-:W-:Y:S05]  /*0190*/  @!P0 BRA `(.L_x_57) ;  /* 0xfffffffc00e08947 */ /* 0x002fea000383ffff */
[----:B------:R-:W-:Y:S05]  /*01a0*/  EXIT ;  /* 0x000000000000794d */ /* 0x000fea0003800000 */
.L_x_56:
[----:B------:R-:W0:Y:S02]  /*01b0*/  LDCU.64 UR6, c[0x0][0x3a0] ;  /* 0x00007400ff0677ac */ /* 0x000e240008000a00 */
[----:B0-----:R-:W-:-:S04]  /*01c0*/  UISETP.NE.U32.AND UP0, UPT, UR6, URZ, UPT ;  /* 0x000000ff0600728c */ /* 0x001fc8000bf05070 */
[----:B------:R-:W-:-:S09]  /*01d0*/  UISETP.NE.AND.EX UP0, UPT, UR7, URZ, UPT, UP0 ;  /* 0x000000ff0700728c */ /* 0x000fd2000bf05300 */
[----:B------:R-:W-:Y:S05]  /*01e0*/  BRA.U UP0, `(.L_x_58) ;  /* 0x0000000500047547 */ /* 0x000fea000b800000 */
[----:B------:R-:W-:-:S04]  /*01f0*/  ULOP3.LUT UR4, UR4, 0x7ffffffc, URZ, 0xc0, !UPT ;  /* 0x7ffffffc04047892 */ /* 0x000fc8000f8ec0ff */
[----:B------:R-:W-:-:S12]  /*0200*/  UIADD3 UR5, UPT, UPT, -UR4, URZ, URZ ;  /* 0x000000ff04057290 */ /* 0x000fd8000fffe1ff */
.L_x_64:
[----:B------:R-:W0:Y:S01]  /*0210*/  LDCU UR6, c[0x0][0x3a8] ;  /* 0x00007500ff0677ac */ /* 0x000e220008000800 */
[----:B------:R-:W-:Y:S01]  /*0220*/  HFMA2 R5, -RZ, RZ, 0, 0 ;  /* 0x00000000ff057431 */ /* 0x000fe200000001ff */
[----:B0-----:R-:W-:-:S09]  /*0230*/  UISETP.GE.U32.AND UP0, UPT, UR6, 0x4, UPT ;  /* 0x000000040600788c */ /* 0x001fd2000bf06070 */
[----:B------:R-:W-:Y:S05]  /*0240*/  BRA.U !UP0, `(.L_x_59) ;  /* 0x0000000108c47547 */ /* 0x000fea000b800000 */
[----:B------:R-:W-:Y:S01]  /*0250*/  UIADD3 UR6, UPT, UPT, -UR4, URZ, URZ ;  /* 0x000000ff04067290 */ /* 0x000fe2000fffe1ff */
[----:B------:R-:W-:Y:S01]  /*0260*/  IMAD.MOV.U32 R2, RZ, RZ, 0x7149f2ca ;  /* 0x7149f2caff027424 */ /* 0x000fe200078e00ff */
[----:B------:R-:W-:Y:S01]  /*0270*/  MOV R3, UR5 ;  /* 0x0000000500037c02 */ /* 0x000fe20008000f00 */
[----:B------:R-:W-:Y:S01]  /*0280*/  IMAD.MOV.U32 R5, RZ, RZ, -0x1 ;  /* 0xffffffffff057424 */ /* 0x000fe200078e00ff */
[----:B------:R-:W-:Y:S01]  /*0290*/  UISETP.GE.AND UP0, UPT, UR6, URZ, UPT ;  /* 0x000000ff0600728c */ /* 0x000fe2000bf06270 */
[----:B------:R-:W-:-:S08]  /*02a0*/  IMAD.MOV.U32 R4, RZ, RZ, RZ ;  /* 0x000000ffff047224 */ /* 0x000fd000078e00ff */
[----:B------:R-:W-:Y:S05]  /*02b0*/  BRA.U UP0, `(.L_x_60) ;  /* 0x00000001008c7547 */ /* 0x000fea000b800000 */
[----:B------:R-:W-:Y:S01]  /*02c0*/  IMAD.MOV R6, RZ, RZ, -R3 ;  /* 0x000000ffff067224 */ /* 0x000fe200078e0a03 */
[----:B------:R-:W-:-:S04]  /*02d0*/  PLOP3.LUT P0, PT, PT, PT, PT, 0x80, 0x8 ;  /* 0x000000000008781c */ /* 0x000fc80003f0f070 */
[----:B------:R-:W-:-:S13]  /*02e0*/  ISETP.GT.AND P1, PT, R6, 0xc, PT ;  /* 0x0000000c0600780c */ /* 0x000fda0003f24270 */
[----:B------:R-:W-:Y:S05]  /*02f0*/  @!P1 BRA `(.L_x_61) ;  /* 0x0000000000449947 */ /* 0x000fea0003800000 */
[----:B------:R-:W-:-:S13]  /*0300*/  PLOP3.LUT P0, PT, PT, PT, PT, 0x8, 0x80 ;  /* 0x000000000080781c */ /* 0x000fda0003f0e170 */
.L_x_62:
[----:B------:R-:W-:Y:S01]  /*0310*/  FSETP.GT.AND P2, PT, R2, RZ, PT ;  /* 0x000000ff0200720b */ /* 0x000fe20003f44000 */
[----:B------:R-:W-:-:S03]  /*0320*/  VIADD R3, R3, 0x10 ;  /* 0x0000001003037836 */ /* 0x000fc60000000000 */
[----:B------:R-:W-:Y:S02]  /*0330*/  FSEL R2, R2, RZ, !P2 ;  /* 0x000000ff02027208 */ /* 0x000fe40005000000 */
[----:B------:R-:W-:Y:S02]  /*0340*/  SEL R5, R4, R5, P2 ;  /* 0x0000000504057207 */ /* 0x000fe40001000000 */
[C---:B------:R-:W-:Y:S02]  /*0350*/  FSETP.GT.AND P3, PT, R2.reuse, RZ, PT ;  /* 0x000000ff0200720b */ /* 0x040fe40003f64000 */
[----:B------:R-:W-:Y:S02]  /*0360*/  ISETP.GE.AND P2, PT, R3, -0xc, PT ;  /* 0xfffffff40300780c */ /* 0x000fe40003f46270 */
[----:B------:R-:W-:-:S04]  /*0370*/  FSEL R2, R2, RZ, !P3 ;  /* 0x000000ff02027208 */ /* 0x000fc80005800000 */
[----:B------:R-:W-:-:S04]  /*0380*/  FSETP.GT.AND P4, PT, R2, RZ, PT ;  /* 0x000000ff0200720b */ /* 0x000fc80003f84000 */
[----:B------:R-:W-:Y:S01]  /*0390*/  FSEL R2, R2, RZ, !P4 ;  /* 0x000000ff02027208 */ /* 0x000fe20006000000 */
[----:B------:R-:W-:-:S03]  /*03a0*/  @P3 VIADD R5, R4, 0x4 ;  /* 0x0000000404053836 */ /* 0x000fc60000000000 */
[----:B------:R-:W-:-:S04]  /*03b0*/  FSETP.GT.AND P1, PT, R2, RZ, PT ;  /* 0x000000ff0200720b */ /* 0x000fc80003f24000 */
[----:B------:R-:W-:Y:S02]  /*03c0*/  FSEL R2, R2, RZ, !P1 ;  /* 0x000000ff02027208 */ /* 0x000fe40004800000 */
[----:B------:R-:W-:-:S07]  /*03d0*/  @P4 IADD3 R5, PT, PT, R4, 0x8, RZ ;  /* 0x0000000804054810 */ /* 0x000fce0007ffe0ff */
[C---:B------:R-:W-:Y:S02]  /*03e0*/  @P1 VIADD R5, R4.reuse, 0xc ;  /* 0x0000000c04051836 */ /* 0x040fe40000000000 */
[----:B------:R-:W-:Y:S01]  /*03f0*/  VIADD R4, R4, 0x10 ;  /* 0x0000001004047836 */ /* 0x000fe20000000000 */
[----:B------:R-:W-:Y:S06]  /*0400*/  @!P2 BRA `(.L_x_62) ;  /* 0xfffffffc00c0a947 */ /* 0x000fec000383ffff */
.L_x_61:
[----:B------:R-:W-:-:S05]  /*0410*/  IMAD.MOV R6, RZ, RZ, -R3 ;  /* 0x000000ffff067224 */ /* 0x000fca00078e0a03 */
[----:B------:R-:W-:-:S13]  /*0420*/  ISETP.GT.AND P1, PT, R6, 0x4, PT ;  /* 0x000000040600780c */ /* 0x000fda0003f24270 */
[----:B------:R-:W-:Y:S05]  /*0430*/  @!P1 BRA `(.L_x_63) ;  /* 0x0000000000249947 */ /* 0x000fea0003800000 */
[C---:B------:R-:W-:Y:S02]  /*0440*/  FSETP.GT.AND P1, PT, R2.reuse, RZ, PT ;  /* 0x000000ff0200720b */ /* 0x040fe40003f24000 */
[----:B------:R-:W-:Y:S02]  /*0450*/  PLOP3.LUT P0, PT, PT, PT, PT, 0x8, 0x80 ;  /* 0x000000000080781c */ /* 0x000fe40003f0e170 */
[----:B------:R-:W-:Y:S02]  /*0460*/  FSEL R2, R2, RZ, !P1 ;  /* 0x000000ff02027208 */ /* 0x000fe40004800000 */
[----:B------:R-:W-:Y:S02]  /*0470*/  SEL R5, R4, R5, P1 ;  /* 0x0000000504057207 */ /* 0x000fe40000800000 */
[----:B------:R-:W-:Y:S02]  /*0480*/  FSETP.GT.AND P2, PT, R2, RZ, PT ;  /* 0x000000ff0200720b */ /* 0x000fe40003f44000 */
[----:B------:R-:W-:-:S02]  /*0490*/  IADD3 R3, PT, PT, R3, 0x8, RZ ;  /* 0x0000000803037810 */ /* 0x000fc40007ffe0ff */
[----:B------:R-:W-:-:S09]  /*04a0*/  FSEL R2, R2, RZ, !P2 ;  /* 0x000000ff02027208 */ /* 0x000fd20005000000 */
[C---:B------:R-:W-:Y:S02]  /*04b0*/  @P2 VIADD R5, R4.reuse, 0x4 ;  /* 0x0000000404052836 */ /* 0x040fe40000000000 */
[----:B------:R-:W-:-:S07]  /*04c0*/  VIADD R4, R4, 0x8 ;  /* 0x0000000804047836 */ /* 0x000fce0000000000 */
.L_x_63:
[----:B------:R-:W-:-:S13]  /*04d0*/  ISETP.NE.OR P0, PT, R3, RZ, P0 ;  /* 0x000000ff0300720c */ /* 0x000fda0000705670 */
[----:B------:R-:W-:Y:S05]  /*04e0*/  @!P0 BRA `(.L_x_59) ;  /* 0x00000000001c8947 */ /* 0x000fea0003800000 */
.L_x_60:
[----:B------:R-:W-:Y:S01]  /*04f0*/  VIADD R3, R3, 0x4 ;  /* 0x0000000403037836 */ /* 0x000fe20000000000 */
[----:B------:R-:W-:-:S04]  /*0500*/  FSETP.GT.AND P1, PT, R2, RZ, PT ;  /* 0x000000ff0200720b */ /* 0x000fc80003f24000 */
[----:B------:R-:W-:Y:S02]  /*0510*/  ISETP.NE.AND P0, PT, R3, RZ, PT ;  /* 0x000000ff0300720c */ /* 0x000fe40003f05270 */
[----:B------:R-:W-:Y:S02]  /*0520*/  SEL R5, R4, R5, P1 ;  /* 0x0000000504057207 */ /* 0x000fe40000800000 */
[----:B------:R-:W-:Y:S02]  /*0530*/  FSEL R2, R2, RZ, !P1 ;  /* 0x000000ff02027208 */ /* 0x000fe40004800000 */
[----:B------:R-:W-:-:S07]  /*0540*/  IADD3 R4, PT, PT, R4, 0x4, RZ ;  /* 0x0000000404047810 */ /* 0x000fce0007ffe0ff */
[----:B------:R-:W-:Y:S05]  /*0550*/  @P0 BRA `(.L_x_60) ;  /* 0xfffffffc00e40947 */ /* 0x000fea000383ffff */
.L_x_59:
[----:B------:R-:W0:Y:S02]  /*0560*/  LDCU.128 UR12, c[0x0][0x390] ;  /* 0x00007200ff0c77ac */ /* 0x000e240008000c00 */
[----:B0-----:R-:W-:-:S04]  /*0570*/  LEA R2, P0, R0, UR12, 0x2 ;  /* 0x0000000c00027c11 */ /* 0x001fc8000f8010ff */
[----:B------:R-:W-:Y:S02]  /*0580*/  LEA.HI.X R3, R0, UR13, R9, 0x2, P0 ;  /* 0x0000000d00037c11 */ /* 0x000fe400080f1409 */
[----:B------:R-:W-:-:S03]  /*0590*/  IADD3 R0, P1, PT, R11, R0, RZ ;  /* 0x000000000b007210 */ /* 0x000fc60007f3e0ff */
[----:B------:R0:W-:Y:S01]  /*05a0*/  STG.E desc[UR8][R2.64], R5 ;  /* 0x0000000502007986 */ /* 0x0001e2000c101908 */
[----:B------:R-:W-:Y:S01]  /*05b0*/  ISETP.GE.U32.AND P0, PT, R0, UR14, PT ;  /* 0x0000000e00007c0c */ /* 0x000fe2000bf06070 */
[----:B------:R-:W-:-:S05]  /*05c0*/  IMAD.X R9, RZ, RZ, R9, P1 ;  /* 0x000000ffff097224 */ /* 0x000fca00008e0609 */
[----:B------:R-:W-:-:S13]  /*05d0*/  ISETP.GE.U32.AND.EX P0, PT, R9, UR15, PT, P0 ;  /* 0x0000000f09007c0c */ /* 0x000fda000bf06100 */
[----:B0-----:R-:W-:Y:S05]  /*05e0*/  @!P0 BRA `(.L_x_64) ;  /* 0xfffffffc00088947 */ /* 0x001fea000383ffff */
[----:B------:R-:W-:Y:S05]  /*05f0*/  EXIT ;  /* 0x000000000000794d */ /* 0x000fea0003800000 */
.L_x_58:
[----:B------:R-:W0:Y:S01]  /*0600*/  LDCU.128 UR12, c[0x0][0x380] ;  /* 0x00007000ff0c77ac */ /* 0x000e220008000c00 */
[----:B------:R-:W-:Y:S02]  /*0610*/  ULOP3.LUT UR10, UR6, 0x7, URZ, 0xc0, !UPT ;  /* 0x00000007060a7892 */ /* 0x000fe4000f8ec0ff */
[----:B------:R-:W-:Y:S02]  /*0620*/  ULOP3.LUT UR7, UR6, 0x3, URZ, 0xc0, !UPT ;  /* 0x0000000306077892 */ /* 0x000fe4000f8ec0ff */
[----:B------:R-:W-:-:S12]  /*0630*/  ULOP3.LUT UR4, UR6, 0xfffffff8, URZ, 0xc0, !UPT ;  /* 0xfffffff806047892 */ /* 0x000fd8000f8ec0ff */
.L_x_71:
[----:B------:R-:W-:Y:S01]  /*0640*/  IMAD.MOV.U32 R8, RZ, RZ, 0x7149f2ca ;  /* 0x7149f2caff087424 */ /* 0x000fe200078e00ff */
[----:B------:R-:W-:Y:S01]  /*0650*/  MOV R10, 0xffffffff ;  /* 0xffffffff000a7802 */ /* 0x000fe20000000f00 */
[----:B------:R-:W-:-:S07]  /*0660*/  IMAD.MOV.U32 R13, RZ, RZ, RZ ;  /* 0x000000ffff0d7224 */ /* 0x000fce00078e00ff */
.L_x_70:
[----:B------:R-:W1:Y:S01]  /*0670*/  LDC.64 R2, c[0x0][0x3a0] ;  /* 0x0000e800ff027b82 */ /* 0x000e620000000a00 */
[----:B------:R-:W-:Y:S01]  /*0680*/  IMAD.MOV.U32 R15, RZ, RZ, RZ ;  /* 0x000000ffff0f7224 */ /* 0x000fe200078e00ff */
[----:B------:R-:W-:Y:S02]  /*0690*/  CS2R R6, SRZ ;  /* 0x0000000000067805 */ /* 0x000fe4000001ff00 */
[----:B-1----:R-:W-:-:S04]  /*06a0*/  ISETP.GE.U32.AND P0, PT, R2, 0x8, PT ;  /* 0x000000080200780c */ /* 0x002fc80003f06070 */
[----:B------:R-:W-:-:S13]  /*06b0*/  ISETP.GE.U32.AND.EX P0, PT, R3, RZ, PT, P0 ;  /* 0x000000ff0300720c */ /* 0x000fda0003f06100 */
[----:B------:R-:W-:Y:S05]  /*06c0*/  @!P0 BRA `(.L_x_65) ;  /* 0x0000000000d88947 */ /* 0x000fea0003800000 */
[----:B------:R-:W-:Y:S01]  /*06d0*/  HFMA2 R12, -RZ, RZ, 0, 0 ;  /* 0x00000000ff0c7431 */ /* 0x000fe200000001ff */
[----:B------:R-:W-:-:S07]  /*06e0*/  CS2R R14, SRZ ;  /* 0x00000000000e7805 */ /* 0x000fce000001ff00 */
.L_x_66:
[-C--:B------:R-:W-:Y:S02]  /*06f0*/  IMAD R6, R9, R2.reuse, RZ ;  /* 0x0000000209067224 */ /* 0x080fe400078e02ff */
[----:B------:R-:W-:Y:S02]  /*0700*/  IMAD.MOV.U32 R4, RZ, RZ, R14 ;  /* 0x000000ffff047224 */ /* 0x000fe400078e000e */
[----:B------:R-:W-:Y:S02]  /*0710*/  IMAD.MOV.U32 R5, RZ, RZ, R12 ;  /* 0x000000ffff057224 */ /* 0x000fe400078e000c */
[C---:B------:R-:W-:Y:S02]  /*0720*/  IMAD R7, R0.reuse, R3, R6 ;  /* 0x0000000300077224 */ /* 0x040fe400078e0206 */
[----:B------:R-:W-:-:S04]  /*0730*/  IMAD.WIDE.U32 R16, R0, R2, R4 ;  /* 0x0000000200107225 */ /* 0x000fc800078e0004 */
[----:B------:R-:W-:Y:S01]  /*0740*/  IMAD.WIDE.U32 R18, R13, R2, R4 ;  /* 0x000000020d127225 */ /* 0x000fe200078e0004 */
[----:B------:R-:W-:Y:S02]  /*0750*/  IADD3 R7, PT, PT, R17, R7, RZ ;  /* 0x0000000711077210 */ /* 0x000fe40007ffe0ff */
[----:B0-----:R-:W-:Y:S01]  /*0760*/  LEA R6, P0, R16, UR12, 0x2 ;  /* 0x0000000c10067c11 */ /* 0x001fe2000f8010ff */
[----:B------:R-:W-:Y:S01]  /*0770*/  IMAD R5, R13, R3, R19 ;  /* 0x000000030d057224 */ /* 0x000fe200078e0213 */
[----:B------:R-:W-:Y:S02]  /*0780*/  LEA R4, P1, R18, UR14, 0x2 ;  /* 0x0000000e12047c11 */ /* 0x000fe4000f8210ff */
[----:B------:R-:W-:Y:S02]  /*0790*/  LEA.HI.X R7, R16, UR13, R7, 0x2, P0 ;  /* 0x0000000d10077c11 */ /* 0x000fe400080f1407 */
[----:B------:R-:W-:-:S03]  /*07a0*/  LEA.HI.X R5, R18, UR15, R5, 0x2, P1 ;  /* 0x0000000f12057c11 */ /* 0x000fc600088f1405 */
[----:B------:R-:W2:Y:S04]  /*07b0*/  LDG.E R26, desc[UR8][R6.64] ;  /* 0x00000008061a7981 */ /* 0x000ea8000c1e1900 */
[----:B------:R-:W2:Y:S04]  /*07c0*/  LDG.E R27, desc[UR8][R4.64] ;  /* 0x00000008041b7981 */ /* 0x000ea8000c1e1900 */
[----:B------:R-:W3:Y:S04]  /*07d0*/  LDG.E R23, desc[UR8][R6.64+0x4] ;  /* 0x0000040806177981 */ /* 0x000ee8000c1e1900 */
[----:B------:R-:W3:Y:S04]  /*07e0*/  LDG.E R22, desc[UR8][R4.64+0x4] ;  /* 0x0000040804167981 */ /* 0x000ee8000c1e1900 */
[----:B------:R-:W4:Y:S04]  /*07f0*/  LDG.E R16, desc[UR8][R6.64+0x8] ;  /* 0x0000080806107981 */ /* 0x000f28000c1e1900 */
[----:B------:R-:W4:Y:S04]  /*0800*/  LDG.E R17, desc[UR8][R4.64+0x8] ;  /* 0x0000080804117981 */ /* 0x000f28000c1e1900 */
[----:B------:R-:W5:Y:S04]  /*0810*/  LDG.E R18, desc[UR8][R6.64+0xc] ;  /* 0x00000c0806127981 */ /* 0x000f68000c1e1900 */
[----:B------:R-:W5:Y:S04]  /*0820*/  LDG.E R25, desc[UR8][R4.64+0xc] ;  /* 0x00000c0804197981 */ /* 0x000f68000c1e1900 */
[----:B------:R-:W5:Y:S04]  /*0830*/  LDG.E R19, desc[UR8][R6.64+0x10] ;  /* 0x0000100806137981 */ /* 0x000f68000c1e1900 */
[----:B------:R-:W5:Y:S04]  /*0840*/  LDG.E R20, desc[UR8][R6.64+0x14] ;  /* 0x0000140806147981 */ /* 0x000f68000c1e1900 */
[----:B------:R-:W5:Y:S04]  /*0850*/  LDG.E R21, desc[UR8][R6.64+0x18] ;  /* 0x0000180806157981 */ /* 0x000f68000c1e1900 */
[----:B------:R-:W5:Y:S01]  /*0860*/  LDG.E R24, desc[UR8][R6.64+0x1c] ;  /* 0x00001c0806187981 */ /* 0x000f62000c1e1900 */
[----:B--2---:R-:W-:-:S03]  /*0870*/  FADD R28, R26, -R27 ;  /* 0x8000001b1a1c7221 */ /* 0x004fc60000000000 */
[----:B------:R-:W2:Y:S01]  /*0880*/  LDG.E R26, desc[UR8][R4.64+0x10] ;  /* 0x00001008041a7981 */ /* 0x000ea2000c1e1900 */
[----:B------:R-:W-:-:S03]  /*0890*/  FFMA R28, R28, R28, R15 ;  /* 0x0000001c1c1c7223 */ /* 0x000fc6000000000f */
[----:B------:R-:W2:Y:S01]  /*08a0*/  LDG.E R15, desc[UR8][R4.64+0x14] ;  /* 0x00001408040f7981 */ /* 0x000ea2000c1e1900 */
[----:B---3--:R-:W-:-:S03]  /*08b0*/  FADD R27, R23, -R22 ;  /* 0x80000016171b7221 */ /* 0x008fc60000000000 */
[----:B------:R-:W3:Y:S04]  /*08c0*/  LDG.E R22, desc[UR8][R4.64+0x18] ;  /* 0x0000180804167981 */ /* 0x000ee8000c1e1900 */
[----:B------:R-:W3:Y:S01]  /*08d0*/  LDG.E R23, desc[UR8][R4.64+0x1c] ;  /* 0x00001c0804177981 */ /* 0x000ee2000c1e1900 */
[----:B------:R-:W-:Y:S01]  /*08e0*/  IADD3 R14, P0, PT, R14, 0x8, RZ ;  /* 0x000000080e0e7810 */ /* 0x000fe20007f1e0ff */
[----:B------:R-:W-:Y:S01]  /*08f0*/  FFMA R28, R27, R27, R28 ;  /* 0x0000001b1b1c7223 */ /* 0x000fe2000000001c */
[----:B----4-:R-:W-:-:S03]  /*0900*/  FADD R17, R16, -R17 ;  /* 0x8000001110117221 */ /* 0x010fc60000000000 */
[----:B------:R-:W-:Y:S02]  /*0910*/  IMAD.X R12, RZ, RZ, R12, P0 ;  /* 0x000000ffff0c7224 */ /* 0x000fe400000e060c */
[----:B------:R-:W-:Y:S01]  /*0920*/  FFMA R28, R17, R17, R28 ;  /* 0x00000011111c7223 */ /* 0x000fe2000000001c */
[----:B------:R-:W-:Y:S01]  /*0930*/  ISETP.NE.U32.AND P0, PT, R14, UR4, PT ;  /* 0x000000040e007c0c */ /* 0x000fe2000bf05070 */
[----:B-----5:R-:W-:-:S03]  /*0940*/  FADD R25, R18, -R25 ;  /* 0x8000001912197221 */ /* 0x020fc60000000000 */
[----:B------:R-:W-:Y:S01]  /*0950*/  ISETP.NE.AND.EX P0, PT, R12, R3, PT, P0 ;  /* 0x000000030c00720c */ /* 0x000fe20003f05300 */
[----:B------:R-:W-:Y:S01]  /*0960*/  FFMA R28, R25, R25, R28 ;  /* 0x00000019191c7223 */ /* 0x000fe2000000001c */
[----:B--2---:R-:W-:-:S04]  /*0970*/  FADD R19, R19, -R26 ;  /* 0x8000001a13137221 */ /* 0x004fc80000000000 */
[----:B------:R-:W-:Y:S01]  /*0980*/  FFMA R28, R19, R19, R28 ;  /* 0x00000013131c7223 */ /* 0x000fe2000000001c */
[----:B------:R-:W-:Y:S01]  /*0990*/  FADD R15, R20, -R15 ;  /* 0x8000000f140f7221 */ /* 0x000fe20000000000 */
[----:B---3--:R-:W-:-:S03]  /*09a0*/  FADD R21, R21, -R22 ;  /* 0x8000001615157221 */ /* 0x008fc60000000000 */
[----:B------:R-:W-:Y:S01]  /*09b0*/  FFMA R28, R15, R15, R28 ;  /* 0x0000000f0f1c7223 */ /* 0x000fe2000000001c */
[----:B------:R-:W-:-:S03]  /*09c0*/  FADD R23, R24, -R23 ;  /* 0x8000001718177221 */ /* 0x000fc60000000000 */
[----:B------:R-:W-:-:S04]  /*09d0*/  FFMA R28, R21, R21, R28 ;  /* 0x00000015151c7223 */ /* 0x000fc8000000001c */
[----:B------:R-:W-:Y:S01]  /*09e0*/  FFMA R15, R23, R23, R28 ;  /* 0x00000017170f7223 */ /* 0x000fe2000000001c */
[----:B------:R-:W-:Y:S06]  /*09f0*/  @P0 BRA `(.L_x_66) ;  /* 0xfffffffc003c0947 */ /* 0x000fec000383ffff */
[----:B------:R-:W0:Y:S01]  /*0a00*/  LDCU UR5, c[0x0][0x3a4] ;  /* 0x00007480ff0577ac */ /* 0x000e220008000800 */
[----:B------:R-:W-:Y:S01]  /*0a10*/  IMAD.U32 R6, RZ, RZ, UR4 ;  /* 0x00000004ff067e24 */ /* 0x000fe2000f8e00ff */
[----:B0-----:R-:W-:-:S07]  /*0a20*/  MOV R7, UR5 ;  /* 0x0000000500077c02 */ /* 0x001fce0008000f00 */
.L_x_65:
[----:B------:R-:W-:-:S04]  /*0a30*/  UISETP.NE.U32.AND UP0, UPT, UR10, URZ, UPT ;  /* 0x000000ff0a00728c */ /* 0x000fc8000bf05070 */
[----:B------:R-:W-:-:S09]  /*0a40*/  UISETP.NE.AND.EX UP0, UPT, URZ, URZ, UPT, UP0 ;  /* 0x000000ffff00728c */ /* 0x000fd2000bf05300 */
[----:B------:R-:W-:Y:S05]  /*0a50*/  BRA.U !UP0, `(.L_x_67) ;  /* 0x0000000508387547 */ /* 0x000fea000b800000 */
[----:B------:R-:W-:Y:S02]  /*0a60*/  UIADD3 UR5, UP0, UPT, UR10, -0x1, URZ ;  /* 0xffffffff0a057890 */ /* 0x000fe4000ff1e0ff */
[----:B------:R-:W-:Y:S02]  /*0a70*/  UISETP.NE.U32.AND UP1, UPT, UR7, URZ, UPT ;  /* 0x000000ff0700728c */ /* 0x000fe4000bf25070 */
[----:B------:R-:W-:Y:S02]  /*0a80*/  UIADD3.X UR6, UPT, UPT, URZ, -0x1, URZ, UP0, !UPT ;  /* 0xffffffffff067890 */ /* 0x000fe400087fe4ff */
[----:B------:R-:W-:Y:S02]  /*0a90*/  UISETP.GE.U32.AND UP0, UPT, UR5, 0x3, UPT ;  /* 0x000000030500788c */ /* 0x000fe4000bf06070 */
[----:B------:R-:W-:Y:S02]  /*0aa0*/  UISETP.NE.AND.EX UP1, UPT, URZ, URZ, UPT, UP1 ;  /* 0x000000ffff00728c */ /* 0x000fe4000bf25310 */
[----:B------:R-:W-:-:S09]  /*0ab0*/  UISETP.GE.U32.AND.EX UP0, UPT, UR6, URZ, UPT, UP0 ;  /* 0x000000ff0600728c */ /* 0x000fd2000bf06100 */
[----:B------:R-:W-:Y:S05]  /*0ac0*/  BRA.U !UP0, `(.L_x_68) ;  /* 0x0000000108747547 */ /* 0x000fea000b800000 */
[----:B------:R-:W1:Y:S01]  /*0ad0*/  LDCU.128 UR16, c[0x0][0x380] ;  /* 0x00007000ff1077ac */ /* 0x000e620008000c00 */
[-C--:B------:R-:W-:Y:S02]  /*0ae0*/  IMAD R12, R9, R2.reuse, RZ ;  /* 0x00000002090c7224 */ /* 0x080fe400078e02ff */
[----:B------:R-:W-:-:S04]  /*0af0*/  IMAD.WIDE.U32 R4, R0, R2, R6 ;  /* 0x0000000200047225 */ /* 0x000fc800078e0006 */
[----:B------:R-:W-:Y:S02]  /*0b00*/  IMAD R17, R0, R3, R12 ;  /* 0x0000000300117224 */ /* 0x000fe400078e020c */
[----:B------:R-:W-:-:S04]  /*0b10*/  IMAD.WIDE.U32 R20, R13, R2, R6 ;  /* 0x000000020d147225 */ /* 0x000fc800078e0006 */
[----:B------:R-:W-:Y:S02]  /*0b20*/  IMAD.IADD R17, R17, 0x1, R5 ;  /* 0x0000000111117824 */ /* 0x000fe400078e0205 */
[----:B------:R-:W-:Y:S01]  /*0b30*/  IMAD R5, R13, R3, R21 ;  /* 0x000000030d057224 */ /* 0x000fe200078e0215 */
[----:B-1----:R-:W-:Y:S02]  /*0b40*/  LEA R16, P0, R4, UR16, 0x2 ;  /* 0x0000001004107c11 */ /* 0x002fe4000f8010ff */
        /* <DEDUP_REMOVED lines=10> */
[----:B------:R-:W5:Y:S01]  /*0bf0*/  LDG.E R25, desc[UR8][R18.64+0xc] ;  /* 0x00000c0812197981 */ /* 0x000f62000c1e1900 */
[----:B------:R-:W-:-:S05]  /*0c00*/  IADD3 R6, P0, PT, R6, 0x4, RZ ;  /* 0x0000000406067810 */ /* 0x000fca0007f1e0ff */
[----:B------:R-:W-:Y:S02]  /*0c10*/  IMAD.X R7, RZ, RZ, R7, P0 ;  /* 0x000000ffff077224 */ /* 0x000fe400000e0607 */
[----:B--2---:R-:W-:-:S04]  /*0c20*/  FADD R4, R4, -R5 ;  /* 0x8000000504047221 */ /* 0x004fc80000000000 */
[----:B------:R-:W-:Y:S01]  /*0c30*/  FFMA R4, R4, R4, R15 ;  /* 0x0000000404047223 */ /* 0x000fe2000000000f */
[----:B---3--:R-:W-:-:S04]  /*0c40*/  FADD R21, R12, -R21 ;  /* 0x800000150c157221 */ /* 0x008fc80000000000 */
[----:B------:R-:W-:Y:S01]  /*0c50*/  FFMA R4, R21, R21, R4 ;  /* 0x0000001515047223 */ /* 0x000fe20000000004 */
[----:B----4-:R-:W-:-:S04]  /*0c60*/  FADD R23, R14, -R23 ;  /* 0x800000170e177221 */ /* 0x010fc80000000000 */
[----:B------:R-:W-:Y:S01]  /*0c70*/  FFMA R4, R23, R23, R4 ;  /* 0x0000001717047223 */ /* 0x000fe20000000004 */
[----:B-----5:R-:W-:-:S04]  /*0c80*/  FADD R25, R20, -R25 ;  /* 0x8000001914197221 */ /* 0x020fc80000000000 */
[----:B------:R-:W-:-:S07]  /*0c90*/  FFMA R15, R25, R25, R4 ;  /* 0x00000019190f7223 */ /* 0x000fce0000000004 */
.L_x_68:
[----:B------:R-:W-:Y:S05]  /*0ca0*/  BRA.U !UP1, `(.L_x_67) ;  /* 0x0000000109a47547 */ /* 0x000fea000b800000 */
[----:B------:R-:W-:Y:S01]  /*0cb0*/  UISETP.NE.U32.AND UP0, UPT, UR7, 0x1, UPT ;  /* 0x000000010700788c */ /* 0x000fe2000bf05070 */
[----:B------:R-:W-:-:S03]  /*0cc0*/  LOP3.LUT P0, RZ, R2, 0x1, RZ, 0xc0, !PT ;  /* 0x0000000102ff7812 */ /* 0x000fc6000780c0ff */
[----:B------:R-:W-:-:S09]  /*0cd0*/  UISETP.NE.AND.EX UP0, UPT, URZ, URZ, UPT, UP0 ;  /* 0x000000ffff00728c */ /* 0x000fd2000bf05300 */
[----:B------:R-:W-:Y:S05]  /*0ce0*/  BRA.U !UP0, `(.L_x_69) ;  /* 0x0000000108547547 */ /* 0x000fea000b800000 */
[----:B------:R-:W1:Y:S01]  /*0cf0*/  LDCU.128 UR16, c[0x0][0x380] ;  /* 0x00007000ff1077ac */ /* 0x000e620008000c00 */
[-C--:B------:R-:W-:Y:S02]  /*0d00*/  IMAD R12, R9, R2.reuse, RZ ;  /* 0x00000002090c7224 */ /* 0x080fe400078e02ff */
[----:B------:R-:W-:-:S04]  /*0d10*/  IMAD.WIDE.U32 R4, R0, R2, R6 ;  /* 0x0000000200047225 */ /* 0x000fc800078e0006 */
[----:B------:R-:W-:Y:S02]  /*0d20*/  IMAD R19, R0, R3, R12 ;  /* 0x0000000300137224 */ /* 0x000fe400078e020c */
[----:B------:R-:W-:-:S03]  /*0d30*/  IMAD.WIDE.U32 R16, R13, R2, R6 ;  /* 0x000000020d107225 */ /* 0x000fc600078e0006 */
[----:B------:R-:W-:Y:S01]  /*0d40*/  IADD3 R19, PT, PT, R19, R5, RZ ;  /* 0x0000000513137210 */ /* 0x000fe20007ffe0ff */
        /* <DEDUP_REMOVED lines=8> */
[----:B------:R-:W3:Y:S01]  /*0dd0*/  LDG.E R17, desc[UR8][R20.64+0x4] ;  /* 0x0000040814117981 */ /* 0x000ee2000c1e1900 */
[----:B------:R-:W-:-:S05]  /*0de0*/  IADD3 R6, P1, PT, R6, 0x2, RZ ;  /* 0x0000000206067810 */ /* 0x000fca0007f3e0ff */
[----:B------:R-:W-:Y:S02]  /*0df0*/  IMAD.X R7, RZ, RZ, R7, P1 ;  /* 0x000000ffff077224 */ /* 0x000fe400008e0607 */
[----:B--2---:R-:W-:-:S04]  /*0e00*/  FADD R4, R4, -R5 ;  /* 0x8000000504047221 */ /* 0x004fc80000000000 */
[----:B------:R-:W-:Y:S01]  /*0e10*/  FFMA R15, R4, R4, R15 ;  /* 0x00000004040f7223 */ /* 0x000fe2000000000f */
[----:B---3--:R-:W-:-:S04]  /*0e20*/  FADD R12, R12, -R17 ;  /* 0x800000110c0c7221 */ /* 0x008fc80000000000 */
[----:B------:R-:W-:-:S07]  /*0e30*/  FFMA R15, R12, R12, R15 ;  /* 0x0000000c0c0f7223 */ /* 0x000fce000000000f */
.L_x_69:
[----:B------:R-:W-:Y:S05]  /*0e40*/  @!P0 BRA `(.L_x_67) ;  /* 0x00000000003c8947 */ /* 0x000fea0003800000 */
[----:B------:R-:W1:Y:S01]  /*0e50*/  LDCU.128 UR16, c[0x0][0x380] ;  /* 0x00007000ff1077ac */ /* 0x000e620008000c00 */
[-C--:B------:R-:W-:Y:S02]  /*0e60*/  IMAD R12, R9, R2.reuse, RZ ;  /* 0x00000002090c7224 */ /* 0x080fe400078e02ff */
[----:B------:R-:W-:-:S04]  /*0e70*/  IMAD.WIDE.U32 R4, R0, R2, R6 ;  /* 0x0000000200047225 */ /* 0x000fc800078e0006 */
[----:B------:R-:W-:-:S04]  /*0e80*/  IMAD.WIDE.U32 R6, R13, R2, R6 ;  /* 0x000000020d067225 */ /* 0x000fc800078e0006 */
[-C--:B------:R-:W-:Y:S02]  /*0e90*/  IMAD R17, R0, R3.reuse, R12 ;  /* 0x0000000300117224 */ /* 0x080fe400078e020c */
[----:B------:R-:W-:Y:S02]  /*0ea0*/  IMAD R7, R13, R3, R7 ;  /* 0x000000030d077224 */ /* 0x000fe400078e0207 */
[----:B------:R-:W-:Y:S01]  /*0eb0*/  IMAD.IADD R3, R17, 0x1, R5 ;  /* 0x0000000111037824 */ /* 0x000fe200078e0205 */
[----:B-1----:R-:W-:Y:S02]  /*0ec0*/  LEA R16, P1, R6, UR18, 0x2 ;  /* 0x0000001206107c11 */ /* 0x002fe4000f8210ff */
[----:B------:R-:W-:Y:S02]  /*0ed0*/  LEA R2, P0, R4, UR16, 0x2 ;  /* 0x0000001004027c11 */ /* 0x000fe4000f8010ff */
[----:B------:R-:W-:Y:S02]  /*0ee0*/  LEA.HI.X R17, R6, UR19, R7, 0x2, P1 ;  /* 0x0000001306117c11 */ /* 0x000fe400088f1407 */
[----:B------:R-:W-:-:S04]  /*0ef0*/  LEA.HI.X R3, R4, UR17, R3, 0x2, P0 ;  /* 0x0000001104037c11 */ /* 0x000fc800080f1403 */
[----:B------:R-:W2:Y:S04]  /*0f00*/  LDG.E R17, desc[UR8][R16.64] ;  /* 0x0000000810117981 */ /* 0x000ea8000c1e1900 */
[----:B------:R-:W2:Y:S02]  /*0f10*/  LDG.E R2, desc[UR8][R2.64] ;  /* 0x0000000802027981 */ /* 0x000ea4000c1e1900 */
[----:B--2---:R-:W-:-:S04]  /*0f20*/  FADD R4, R2, -R17 ;  /* 0x8000001102047221 */ /* 0x004fc80000000000 */
[----:B------:R-:W-:-:S07]  /*0f30*/  FFMA R15, R4, R4, R15 ;  /* 0x00000004040f7223 */ /* 0x000fce000000000f */
.L_x_67:
[----:B------:R-:W1:Y:S01]  /*0f40*/  LDCU UR5, c[0x0][0x3a8] ;  /* 0x00007500ff0577ac */ /* 0x000e620008000800 */
[----:B------:R-:W-:-:S04]  /*0f50*/  FSETP.GEU.AND P0, PT, R15, R8, PT ;  /* 0x000000080f00720b */ /* 0x000fc80003f0e000 */
[C---:B------:R-:W-:Y:S02]  /*0f60*/  SEL R10, R13.reuse, R10, !P0 ;  /* 0x0000000a0d0a7207 */ /* 0x040fe40004000000 */
[----:B------:R-:W-:Y:S02]  /*0f70*/  IADD3 R13, PT, PT, R13, 0x1, RZ ;  /* 0x000000010d0d7810 */ /* 0x000fe40007ffe0ff */
[----:B------:R-:W-:Y:S02]  /*0f80*/  FSEL R8, R15, R8, !P0 ;  /* 0x000000080f087208 */ /* 0x000fe40004000000 */
[----:B-1----:R-:W-:-:S13]  /*0f90*/  ISETP.NE.AND P1, PT, R13, UR5, PT ;  /* 0x000000050d007c0c */ /* 0x002fda000bf25270 */
[----:B------:R-:W-:Y:S05]  /*0fa0*/  @P1 BRA `(.L_x_70) ;  /* 0xfffffff400b01947 */ /* 0x000fea000383ffff */
[----:B------:R-:W1:Y:S02]  /*0fb0*/  LDCU.128 UR16, c[0x0][0x390] ;  /* 0x00007200ff1077ac */ /* 0x000e640008000c00 */
[----:B-1----:R-:W-:-:S04]  /*0fc0*/  LEA R2, P0, R0, UR16, 0x2 ;  /* 0x0000001000027c11 */ /* 0x002fc8000f8010ff */
[----:B------:R-:W-:Y:S02]  /*0fd0*/  LEA.HI.X R3, R0, UR17, R9, 0x2, P0 ;  /* 0x0000001100037c11 */ /* 0x000fe400080f1409 */
[----:B------:R-:W-:-:S03]  /*0fe0*/  IADD3 R0, P1, PT, R11, R0, RZ ;  /* 0x000000000b007210 */ /* 0x000fc60007f3e0ff */
[----:B------:R1:W-:Y:S01]  /*0ff0*/  STG.E desc[UR8][R2.64], R10 ;  /* 0x0000000a02007986 */ /* 0x0003e2000c101908 */
[----:B------:R-:W-:Y:S01]  /*1000*/  ISETP.GE.U32.AND P0, PT, R0, UR18, PT ;  /* 0x0000001200007c0c */ /* 0x000fe2000bf06070 */
[----:B------:R-:W-:-:S05]  /*1010*/  IMAD.X R9, RZ, RZ, R9, P1 ;  /* 0x000000ffff097224 */ /* 0x000fca00008e0609 */
[----:B------:R-:W-:-:S13]  /*1020*/  ISETP.GE.U32.AND.EX P0, PT, R9, UR19, PT, P0 ;  /* 0x0000001309007c0c */ /* 0x000fda000bf06100 */
[----:B-1----:R-:W-:Y:S05]  /*1030*/  @!P0 BRA `(.L_x_71) ;  /* 0xfffffff400808947 */ /* 0x002fea000383ffff */
[----:B0-----:R-:W-:Y:S05]  /*1040*/  EXIT ;  /* 0x000000000000794d */ /* 0x001fea0003800000 */
.L_x_72:
        /* <DEDUP_REMOVED lines=11> */
.L_x_76:


//--------------------- .nv.shared.reserved.0     --------------------------
	.section	.nv.shared.reserved.0,"aw",@nobits
	.weak		__nv_reservedSMEM_offset_0_alias
	.size		__nv_reservedSMEM_offset_0_alias, 0, 64
	.other		__nv_reservedSMEM_offset_0_alias,@"STO_CUDA_RESERVED_SHARED STV_DEFAULT"
__nv_reservedSMEM_offset_0_alias:
	.zero		0
	.zero		64


//--------------------- .nv.constant0._Z13update_kernelPKfPKiPfmi --------------------------
	.section	.nv.constant0._Z13update_kernelPKfPKiPfmi,"a",@progbits
	.sectionflags	@""
	.align	4
.nv.constant0._Z13update_kernelPKfPKiPfmi:
	.zero		932


//--------------------- .nv.constant0._Z13reduce_kernelPKfPKiPfPimmi --------------------------
	.section	.nv.constant0._Z13reduce_kernelPKfPKiPfPimmi,"a",@progbits
	.sectionflags	@""
	.align	4
.nv.constant0._Z13reduce_kernelPKfPKiPfPimmi:
	.zero		948


//--------------------- .nv.constant0._Z13assign_kernelPKfS0_Pimmi --------------------------
	.section	.nv.constant0._Z13assign_kernelPKfS0_Pimmi,"a",@progbits
	.sectionflags	@""
	.align	4
.nv.constant0._Z13assign_kernelPKfS0_Pimmi:
	.zero		940


//--------------------- SYMBOLS --------------------------

	.type		.nv.reservedSmem.offset0,@object
	.size		.nv.reservedSmem.offset0,0x4
